//
// Generated by NVIDIA NVVM Compiler
//
// Compiler Build ID: CL-36424714
// Cuda compilation tools, release 13.0, V13.0.88
// Based on NVVM 20.0.0
//

.version 9.0
.target sm_100
.address_size 64

	// .globl	_Z15get_content_rowPfP6__halfPiii
.extern .func  (.param .b32 func_retval0) vprintf
(
	.param .b64 vprintf_param_0,
	.param .b64 vprintf_param_1
)
;
.extern .shared .align 16 .b8 smem_[];
.global .align 1 .b8 $str[9] = {97, 114, 103, 109, 97, 120, 58, 10};
.global .align 1 .b8 $str$1[2] = {91};
.global .align 1 .b8 $str$2[5] = {37, 100, 44, 32};
.global .align 1 .b8 $str$3[3] = {93, 10};
.global .align 4 .b8 __cudart_i2opi_f[24] = {65, 144, 67, 60, 153, 149, 98, 219, 192, 221, 52, 245, 209, 87, 39, 252, 41, 21, 68, 78, 110, 131, 249, 162};

.visible .entry _Z15get_content_rowPfP6__halfPiii(
	.param .u64 .ptr .align 1 _Z15get_content_rowPfP6__halfPiii_param_0,
	.param .u64 .ptr .align 1 _Z15get_content_rowPfP6__halfPiii_param_1,
	.param .u64 .ptr .align 1 _Z15get_content_rowPfP6__halfPiii_param_2,
	.param .u32 _Z15get_content_rowPfP6__halfPiii_param_3,
	.param .u32 _Z15get_content_rowPfP6__halfPiii_param_4
)
{
	.reg .b16 	%rs<2>;
	.reg .b32 	%r<10>;
	.reg .b32 	%f<2>;
	.reg .b64 	%rd<16>;

	ld.param.u64 	%rd1, [_Z15get_content_rowPfP6__halfPiii_param_0];
	ld.param.u64 	%rd2, [_Z15get_content_rowPfP6__halfPiii_param_1];
	ld.param.u64 	%rd3, [_Z15get_content_rowPfP6__halfPiii_param_2];
	ld.param.u32 	%r1, [_Z15get_content_rowPfP6__halfPiii_param_4];
	cvta.to.global.u64 	%rd4, %rd1;
	cvta.to.global.u64 	%rd5, %rd2;
	cvta.to.global.u64 	%rd6, %rd3;
	mov.u32 	%r2, %ctaid.x;
	mov.u32 	%r3, %ctaid.y;
	mov.u32 	%r4, %tid.x;
	mov.u32 	%r5, %ntid.x;
	mad.lo.s32 	%r6, %r3, %r5, %r4;
	mad.lo.s32 	%r7, %r1, %r2, %r6;
	mul.wide.u32 	%rd7, %r2, 4;
	add.s64 	%rd8, %rd6, %rd7;
	ld.global.u32 	%r8, [%rd8];
	mul.lo.s32 	%r9, %r8, %r1;
	cvt.s64.s32 	%rd9, %r9;
	cvt.u64.u32 	%rd10, %r6;
	add.s64 	%rd11, %rd9, %rd10;
	shl.b64 	%rd12, %rd11, 1;
	add.s64 	%rd13, %rd5, %rd12;
	ld.global.u16 	%rs1, [%rd13];
	// begin inline asm
	{  cvt.f32.f16 %f1, %rs1;}

	// end inline asm
	mul.wide.s32 	%rd14, %r7, 4;
	add.s64 	%rd15, %rd4, %rd14;
	st.global.f32 	[%rd15], %f1;
	ret;

}
	// .globl	_Z15rmsnorm_forwardPfS_P6__halffii
.visible .entry _Z15rmsnorm_forwardPfS_P6__halffii(
	.param .u64 .ptr .align 1 _Z15rmsnorm_forwardPfS_P6__halffii_param_0,
	.param .u64 .ptr .align 1 _Z15rmsnorm_forwardPfS_P6__halffii_param_1,
	.param .u64 .ptr .align 1 _Z15rmsnorm_forwardPfS_P6__halffii_param_2,
	.param .f32 _Z15rmsnorm_forwardPfS_P6__halffii_param_3,
	.param .u32 _Z15rmsnorm_forwardPfS_P6__halffii_param_4,
	.param .u32 _Z15rmsnorm_forwardPfS_P6__halffii_param_5
)
{
	.reg .pred 	%p<15>;
	.reg .b16 	%rs<2>;
	.reg .b32 	%r<57>;
	.reg .b32 	%f<102>;
	.reg .b64 	%rd<21>;

	ld.param.u64 	%rd3, [_Z15rmsnorm_forwardPfS_P6__halffii_param_0];
	ld.param.u64 	%rd5, [_Z15rmsnorm_forwardPfS_P6__halffii_param_1];
	ld.param.u64 	%rd4, [_Z15rmsnorm_forwardPfS_P6__halffii_param_2];
	ld.param.f32 	%f14, [_Z15rmsnorm_forwardPfS_P6__halffii_param_3];
	ld.param.u32 	%r27, [_Z15rmsnorm_forwardPfS_P6__halffii_param_5];
	cvta.to.global.u64 	%rd1, %rd5;
	mov.u32 	%r28, %ctaid.x;
	mov.u32 	%r1, %tid.x;
	and.b32  	%r52, %r1, 31;
	mul.lo.s32 	%r3, %r27, %r28;
	setp.ge.s32 	%p1, %r52, %r27;
	mov.f32 	%f101, 0f00000000;
	@%p1 bra 	$L__BB1_13;
	not.b32 	%r29, %r52;
	add.s32 	%r30, %r27, %r29;
	shr.u32 	%r31, %r30, 5;
	add.s32 	%r4, %r31, 1;
	and.b32  	%r5, %r4, 15;
	setp.lt.u32 	%p2, %r30, 480;
	mov.f32 	%f101, 0f00000000;
	@%p2 bra 	$L__BB1_4;
	and.b32  	%r32, %r4, 268435440;
	neg.s32 	%r50, %r32;
	add.s64 	%rd2, %rd1, 1024;
	add.s32 	%r49, %r3, %r52;
	mov.f32 	%f101, 0f00000000;
$L__BB1_3:
	.pragma "nounroll";
	mul.wide.s32 	%rd6, %r49, 4;
	add.s64 	%rd7, %rd2, %rd6;
	ld.global.f32 	%f19, [%rd7+-1024];
	fma.rn.f32 	%f20, %f19, %f19, %f101;
	ld.global.f32 	%f21, [%rd7+-896];
	fma.rn.f32 	%f22, %f21, %f21, %f20;
	ld.global.f32 	%f23, [%rd7+-768];
	fma.rn.f32 	%f24, %f23, %f23, %f22;
	ld.global.f32 	%f25, [%rd7+-640];
	fma.rn.f32 	%f26, %f25, %f25, %f24;
	ld.global.f32 	%f27, [%rd7+-512];
	fma.rn.f32 	%f28, %f27, %f27, %f26;
	ld.global.f32 	%f29, [%rd7+-384];
	fma.rn.f32 	%f30, %f29, %f29, %f28;
	ld.global.f32 	%f31, [%rd7+-256];
	fma.rn.f32 	%f32, %f31, %f31, %f30;
	ld.global.f32 	%f33, [%rd7+-128];
	fma.rn.f32 	%f34, %f33, %f33, %f32;
	ld.global.f32 	%f35, [%rd7];
	fma.rn.f32 	%f36, %f35, %f35, %f34;
	ld.global.f32 	%f37, [%rd7+128];
	fma.rn.f32 	%f38, %f37, %f37, %f36;
	ld.global.f32 	%f39, [%rd7+256];
	fma.rn.f32 	%f40, %f39, %f39, %f38;
	ld.global.f32 	%f41, [%rd7+384];
	fma.rn.f32 	%f42, %f41, %f41, %f40;
	ld.global.f32 	%f43, [%rd7+512];
	fma.rn.f32 	%f44, %f43, %f43, %f42;
	ld.global.f32 	%f45, [%rd7+640];
	fma.rn.f32 	%f46, %f45, %f45, %f44;
	ld.global.f32 	%f47, [%rd7+768];
	fma.rn.f32 	%f48, %f47, %f47, %f46;
	ld.global.f32 	%f49, [%rd7+896];
	fma.rn.f32 	%f101, %f49, %f49, %f48;
	add.s32 	%r52, %r52, 512;
	add.s32 	%r50, %r50, 16;
	add.s32 	%r49, %r49, 512;
	setp.ne.s32 	%p3, %r50, 0;
	@%p3 bra 	$L__BB1_3;
$L__BB1_4:
	setp.eq.s32 	%p4, %r5, 0;
	@%p4 bra 	$L__BB1_13;
	and.b32  	%r15, %r4, 7;
	setp.lt.u32 	%p5, %r5, 8;
	@%p5 bra 	$L__BB1_7;
	add.s32 	%r33, %r52, %r3;
	mul.wide.s32 	%rd8, %r33, 4;
	add.s64 	%rd9, %rd1, %rd8;
	ld.global.f32 	%f51, [%rd9];
	fma.rn.f32 	%f52, %f51, %f51, %f101;
	ld.global.f32 	%f53, [%rd9+128];
	fma.rn.f32 	%f54, %f53, %f53, %f52;
	ld.global.f32 	%f55, [%rd9+256];
	fma.rn.f32 	%f56, %f55, %f55, %f54;
	ld.global.f32 	%f57, [%rd9+384];
	fma.rn.f32 	%f58, %f57, %f57, %f56;
	ld.global.f32 	%f59, [%rd9+512];
	fma.rn.f32 	%f60, %f59, %f59, %f58;
	ld.global.f32 	%f61, [%rd9+640];
	fma.rn.f32 	%f62, %f61, %f61, %f60;
	ld.global.f32 	%f63, [%rd9+768];
	fma.rn.f32 	%f64, %f63, %f63, %f62;
	ld.global.f32 	%f65, [%rd9+896];
	fma.rn.f32 	%f101, %f65, %f65, %f64;
	add.s32 	%r52, %r52, 256;
$L__BB1_7:
	setp.eq.s32 	%p6, %r15, 0;
	@%p6 bra 	$L__BB1_13;
	and.b32  	%r18, %r4, 3;
	setp.lt.u32 	%p7, %r15, 4;
	@%p7 bra 	$L__BB1_10;
	add.s32 	%r34, %r52, %r3;
	mul.wide.s32 	%rd10, %r34, 4;
	add.s64 	%rd11, %rd1, %rd10;
	ld.global.f32 	%f67, [%rd11];
	fma.rn.f32 	%f68, %f67, %f67, %f101;
	ld.global.f32 	%f69, [%rd11+128];
	fma.rn.f32 	%f70, %f69, %f69, %f68;
	ld.global.f32 	%f71, [%rd11+256];
	fma.rn.f32 	%f72, %f71, %f71, %f70;
	ld.global.f32 	%f73, [%rd11+384];
	fma.rn.f32 	%f101, %f73, %f73, %f72;
	add.s32 	%r52, %r52, 128;
$L__BB1_10:
	setp.eq.s32 	%p8, %r18, 0;
	@%p8 bra 	$L__BB1_13;
	add.s32 	%r56, %r52, %r3;
	neg.s32 	%r55, %r18;
$L__BB1_12:
	.pragma "nounroll";
	mul.wide.s32 	%rd12, %r56, 4;
	add.s64 	%rd13, %rd1, %rd12;
	ld.global.f32 	%f74, [%rd13];
	fma.rn.f32 	%f101, %f74, %f74, %f101;
	add.s32 	%r56, %r56, 32;
	add.s32 	%r55, %r55, 1;
	setp.ne.s32 	%p9, %r55, 0;
	@%p9 bra 	$L__BB1_12;
$L__BB1_13:
	bar.warp.sync 	-1;
	mov.b32 	%r35, %f101;
	shfl.sync.bfly.b32	%r36|%p10, %r35, 16, 31, -1;
	mov.b32 	%f76, %r36;
	add.f32 	%f77, %f101, %f76;
	bar.warp.sync 	-1;
	mov.b32 	%r37, %f77;
	shfl.sync.bfly.b32	%r38|%p11, %r37, 8, 31, -1;
	mov.b32 	%f78, %r38;
	add.f32 	%f79, %f77, %f78;
	bar.warp.sync 	-1;
	mov.b32 	%r39, %f79;
	shfl.sync.bfly.b32	%r40|%p12, %r39, 4, 31, -1;
	mov.b32 	%f80, %r40;
	add.f32 	%f81, %f79, %f80;
	bar.warp.sync 	-1;
	mov.b32 	%r41, %f81;
	shfl.sync.bfly.b32	%r42|%p13, %r41, 2, 31, -1;
	mov.b32 	%f82, %r42;
	add.f32 	%f83, %f81, %f82;
	bar.warp.sync 	-1;
	mov.b32 	%r43, %f83;
	shfl.sync.bfly.b32	%r44|%p14, %r43, 1, 31, -1;
	mov.b32 	%f84, %r44;
	add.f32 	%f85, %f83, %f84;
	bar.warp.sync 	-1;
	cvta.to.global.u64 	%rd14, %rd4;
	cvta.to.global.u64 	%rd15, %rd3;
	mov.u32 	%r45, %ctaid.y;
	cvt.rn.f32.s32 	%f86, %r27;
	div.rn.f32 	%f87, %f85, %f86;
	add.f32 	%f88, %f14, %f87;
	rsqrt.approx.f32 	%f89, %f88;
	mov.u32 	%r46, %ntid.x;
	mad.lo.s32 	%r47, %r45, %r46, %r1;
	add.s32 	%r48, %r47, %r3;
	mul.wide.s32 	%rd16, %r48, 4;
	add.s64 	%rd17, %rd1, %rd16;
	ld.global.f32 	%f90, [%rd17];
	mul.f32 	%f91, %f89, %f90;
	mul.wide.u32 	%rd18, %r47, 2;
	add.s64 	%rd19, %rd14, %rd18;
	ld.global.u16 	%rs1, [%rd19];
	// begin inline asm
	{  cvt.f32.f16 %f75, %rs1;}

	// end inline asm
	mul.f32 	%f92, %f91, %f75;
	add.s64 	%rd20, %rd15, %rd16;
	st.global.f32 	[%rd20], %f92;
	ret;

}
	// .globl	_Z14linear_forwardPfS_P6__halfS1_iii
.visible .entry _Z14linear_forwardPfS_P6__halfS1_iii(
	.param .u64 .ptr .align 1 _Z14linear_forwardPfS_P6__halfS1_iii_param_0,
	.param .u64 .ptr .align 1 _Z14linear_forwardPfS_P6__halfS1_iii_param_1,
	.param .u64 .ptr .align 1 _Z14linear_forwardPfS_P6__halfS1_iii_param_2,
	.param .u64 .ptr .align 1 _Z14linear_forwardPfS_P6__halfS1_iii_param_3,
	.param .u32 _Z14linear_forwardPfS_P6__halfS1_iii_param_4,
	.param .u32 _Z14linear_forwardPfS_P6__halfS1_iii_param_5,
	.param .u32 _Z14linear_forwardPfS_P6__halfS1_iii_param_6
)
{
	.reg .pred 	%p<11>;
	.reg .b16 	%rs<31>;
	.reg .b32 	%r<39>;
	.reg .b32 	%f<114>;
	.reg .b64 	%rd<61>;

	ld.param.u64 	%rd16, [_Z14linear_forwardPfS_P6__halfS1_iii_param_0];
	ld.param.u64 	%rd18, [_Z14linear_forwardPfS_P6__halfS1_iii_param_1];
	ld.param.u64 	%rd19, [_Z14linear_forwardPfS_P6__halfS1_iii_param_2];
	ld.param.u64 	%rd17, [_Z14linear_forwardPfS_P6__halfS1_iii_param_3];
	ld.param.u32 	%r21, [_Z14linear_forwardPfS_P6__halfS1_iii_param_5];
	ld.param.u32 	%r22, [_Z14linear_forwardPfS_P6__halfS1_iii_param_6];
	cvta.to.global.u64 	%rd1, %rd19;
	cvta.to.global.u64 	%rd2, %rd18;
	mov.u32 	%r1, %ctaid.x;
	mov.u32 	%r23, %ctaid.y;
	mov.u32 	%r24, %tid.x;
	mov.u32 	%r25, %ntid.x;
	mad.lo.s32 	%r2, %r23, %r25, %r24;
	mul.lo.s32 	%r3, %r22, %r1;
	setp.lt.s32 	%p1, %r21, 1;
	mov.f32 	%f113, 0f00000000;
	@%p1 bra 	$L__BB2_13;
	mul.lo.s32 	%r4, %r21, %r1;
	mul.lo.s32 	%r5, %r21, %r2;
	and.b32  	%r6, %r21, 15;
	setp.lt.u32 	%p2, %r21, 16;
	mov.f32 	%f113, 0f00000000;
	mov.b32 	%r36, 0;
	@%p2 bra 	$L__BB2_4;
	and.b32  	%r36, %r21, 2147483632;
	neg.s32 	%r34, %r36;
	mul.wide.u32 	%rd20, %r4, 4;
	add.s64 	%rd21, %rd20, %rd2;
	add.s64 	%rd58, %rd21, 32;
	mul.wide.u32 	%rd22, %r5, 2;
	add.s64 	%rd23, %rd22, %rd1;
	add.s64 	%rd57, %rd23, 16;
	mov.f32 	%f113, 0f00000000;
$L__BB2_3:
	.pragma "nounroll";
	ld.global.f32 	%f34, [%rd58+-32];
	ld.global.u16 	%rs1, [%rd57+-16];
	// begin inline asm
	{  cvt.f32.f16 %f18, %rs1;}

	// end inline asm
	fma.rn.f32 	%f35, %f34, %f18, %f113;
	ld.global.f32 	%f36, [%rd58+-28];
	ld.global.u16 	%rs2, [%rd57+-14];
	// begin inline asm
	{  cvt.f32.f16 %f19, %rs2;}

	// end inline asm
	fma.rn.f32 	%f37, %f36, %f19, %f35;
	ld.global.f32 	%f38, [%rd58+-24];
	ld.global.u16 	%rs3, [%rd57+-12];
	// begin inline asm
	{  cvt.f32.f16 %f20, %rs3;}

	// end inline asm
	fma.rn.f32 	%f39, %f38, %f20, %f37;
	ld.global.f32 	%f40, [%rd58+-20];
	ld.global.u16 	%rs4, [%rd57+-10];
	// begin inline asm
	{  cvt.f32.f16 %f21, %rs4;}

	// end inline asm
	fma.rn.f32 	%f41, %f40, %f21, %f39;
	ld.global.f32 	%f42, [%rd58+-16];
	ld.global.u16 	%rs5, [%rd57+-8];
	// begin inline asm
	{  cvt.f32.f16 %f22, %rs5;}

	// end inline asm
	fma.rn.f32 	%f43, %f42, %f22, %f41;
	ld.global.f32 	%f44, [%rd58+-12];
	ld.global.u16 	%rs6, [%rd57+-6];
	// begin inline asm
	{  cvt.f32.f16 %f23, %rs6;}

	// end inline asm
	fma.rn.f32 	%f45, %f44, %f23, %f43;
	ld.global.f32 	%f46, [%rd58+-8];
	ld.global.u16 	%rs7, [%rd57+-4];
	// begin inline asm
	{  cvt.f32.f16 %f24, %rs7;}

	// end inline asm
	fma.rn.f32 	%f47, %f46, %f24, %f45;
	ld.global.f32 	%f48, [%rd58+-4];
	ld.global.u16 	%rs8, [%rd57+-2];
	// begin inline asm
	{  cvt.f32.f16 %f25, %rs8;}

	// end inline asm
	fma.rn.f32 	%f49, %f48, %f25, %f47;
	ld.global.f32 	%f50, [%rd58];
	ld.global.u16 	%rs9, [%rd57];
	// begin inline asm
	{  cvt.f32.f16 %f26, %rs9;}

	// end inline asm
	fma.rn.f32 	%f51, %f50, %f26, %f49;
	ld.global.f32 	%f52, [%rd58+4];
	ld.global.u16 	%rs10, [%rd57+2];
	// begin inline asm
	{  cvt.f32.f16 %f27, %rs10;}

	// end inline asm
	fma.rn.f32 	%f53, %f52, %f27, %f51;
	ld.global.f32 	%f54, [%rd58+8];
	ld.global.u16 	%rs11, [%rd57+4];
	// begin inline asm
	{  cvt.f32.f16 %f28, %rs11;}

	// end inline asm
	fma.rn.f32 	%f55, %f54, %f28, %f53;
	ld.global.f32 	%f56, [%rd58+12];
	ld.global.u16 	%rs12, [%rd57+6];
	// begin inline asm
	{  cvt.f32.f16 %f29, %rs12;}

	// end inline asm
	fma.rn.f32 	%f57, %f56, %f29, %f55;
	ld.global.f32 	%f58, [%rd58+16];
	ld.global.u16 	%rs13, [%rd57+8];
	// begin inline asm
	{  cvt.f32.f16 %f30, %rs13;}

	// end inline asm
	fma.rn.f32 	%f59, %f58, %f30, %f57;
	ld.global.f32 	%f60, [%rd58+20];
	ld.global.u16 	%rs14, [%rd57+10];
	// begin inline asm
	{  cvt.f32.f16 %f31, %rs14;}

	// end inline asm
	fma.rn.f32 	%f61, %f60, %f31, %f59;
	ld.global.f32 	%f62, [%rd58+24];
	ld.global.u16 	%rs15, [%rd57+12];
	// begin inline asm
	{  cvt.f32.f16 %f32, %rs15;}

	// end inline asm
	fma.rn.f32 	%f63, %f62, %f32, %f61;
	ld.global.f32 	%f64, [%rd58+28];
	ld.global.u16 	%rs16, [%rd57+14];
	// begin inline asm
	{  cvt.f32.f16 %f33, %rs16;}

	// end inline asm
	fma.rn.f32 	%f113, %f64, %f33, %f63;
	add.s32 	%r34, %r34, 16;
	add.s64 	%rd58, %rd58, 64;
	add.s64 	%rd57, %rd57, 32;
	setp.ne.s32 	%p3, %r34, 0;
	@%p3 bra 	$L__BB2_3;
$L__BB2_4:
	setp.eq.s32 	%p4, %r6, 0;
	@%p4 bra 	$L__BB2_13;
	and.b32  	%r12, %r21, 7;
	setp.lt.u32 	%p5, %r6, 8;
	@%p5 bra 	$L__BB2_7;
	add.s32 	%r27, %r36, %r4;
	add.s32 	%r28, %r36, %r5;
	mul.wide.u32 	%rd24, %r27, 4;
	add.s64 	%rd25, %rd2, %rd24;
	ld.global.f32 	%f74, [%rd25];
	mul.wide.u32 	%rd26, %r28, 2;
	add.s64 	%rd27, %rd1, %rd26;
	ld.global.u16 	%rs17, [%rd27];
	// begin inline asm
	{  cvt.f32.f16 %f66, %rs17;}

	// end inline asm
	fma.rn.f32 	%f75, %f74, %f66, %f113;
	cvt.u64.u32 	%rd28, %r4;
	cvt.u64.u32 	%rd29, %r36;
	add.s64 	%rd30, %rd29, %rd28;
	shl.b64 	%rd31, %rd30, 2;
	add.s64 	%rd32, %rd2, %rd31;
	ld.global.f32 	%f76, [%rd32+4];
	cvt.u64.u32 	%rd33, %r5;
	add.s64 	%rd34, %rd29, %rd33;
	shl.b64 	%rd35, %rd34, 1;
	add.s64 	%rd36, %rd1, %rd35;
	ld.global.u16 	%rs18, [%rd36+2];
	// begin inline asm
	{  cvt.f32.f16 %f67, %rs18;}

	// end inline asm
	fma.rn.f32 	%f77, %f76, %f67, %f75;
	ld.global.f32 	%f78, [%rd32+8];
	ld.global.u16 	%rs19, [%rd36+4];
	// begin inline asm
	{  cvt.f32.f16 %f68, %rs19;}

	// end inline asm
	fma.rn.f32 	%f79, %f78, %f68, %f77;
	ld.global.f32 	%f80, [%rd32+12];
	ld.global.u16 	%rs20, [%rd36+6];
	// begin inline asm
	{  cvt.f32.f16 %f69, %rs20;}

	// end inline asm
	fma.rn.f32 	%f81, %f80, %f69, %f79;
	ld.global.f32 	%f82, [%rd32+16];
	ld.global.u16 	%rs21, [%rd36+8];
	// begin inline asm
	{  cvt.f32.f16 %f70, %rs21;}

	// end inline asm
	fma.rn.f32 	%f83, %f82, %f70, %f81;
	ld.global.f32 	%f84, [%rd32+20];
	ld.global.u16 	%rs22, [%rd36+10];
	// begin inline asm
	{  cvt.f32.f16 %f71, %rs22;}

	// end inline asm
	fma.rn.f32 	%f85, %f84, %f71, %f83;
	ld.global.f32 	%f86, [%rd32+24];
	ld.global.u16 	%rs23, [%rd36+12];
	// begin inline asm
	{  cvt.f32.f16 %f72, %rs23;}

	// end inline asm
	fma.rn.f32 	%f87, %f86, %f72, %f85;
	ld.global.f32 	%f88, [%rd32+28];
	ld.global.u16 	%rs24, [%rd36+14];
	// begin inline asm
	{  cvt.f32.f16 %f73, %rs24;}

	// end inline asm
	fma.rn.f32 	%f113, %f88, %f73, %f87;
	add.s32 	%r36, %r36, 8;
$L__BB2_7:
	setp.eq.s32 	%p6, %r12, 0;
	@%p6 bra 	$L__BB2_13;
	and.b32  	%r15, %r21, 3;
	setp.lt.u32 	%p7, %r12, 4;
	@%p7 bra 	$L__BB2_10;
	add.s32 	%r29, %r36, %r4;
	add.s32 	%r30, %r36, %r5;
	mul.wide.u32 	%rd37, %r29, 4;
	add.s64 	%rd38, %rd2, %rd37;
	ld.global.f32 	%f94, [%rd38];
	mul.wide.u32 	%rd39, %r30, 2;
	add.s64 	%rd40, %rd1, %rd39;
	ld.global.u16 	%rs25, [%rd40];
	// begin inline asm
	{  cvt.f32.f16 %f90, %rs25;}

	// end inline asm
	fma.rn.f32 	%f95, %f94, %f90, %f113;
	cvt.u64.u32 	%rd41, %r4;
	cvt.u64.u32 	%rd42, %r36;
	add.s64 	%rd43, %rd42, %rd41;
	shl.b64 	%rd44, %rd43, 2;
	add.s64 	%rd45, %rd2, %rd44;
	ld.global.f32 	%f96, [%rd45+4];
	cvt.u64.u32 	%rd46, %r5;
	add.s64 	%rd47, %rd42, %rd46;
	shl.b64 	%rd48, %rd47, 1;
	add.s64 	%rd49, %rd1, %rd48;
	ld.global.u16 	%rs26, [%rd49+2];
	// begin inline asm
	{  cvt.f32.f16 %f91, %rs26;}

	// end inline asm
	fma.rn.f32 	%f97, %f96, %f91, %f95;
	ld.global.f32 	%f98, [%rd45+8];
	ld.global.u16 	%rs27, [%rd49+4];
	// begin inline asm
	{  cvt.f32.f16 %f92, %rs27;}

	// end inline asm
	fma.rn.f32 	%f99, %f98, %f92, %f97;
	ld.global.f32 	%f100, [%rd45+12];
	ld.global.u16 	%rs28, [%rd49+6];
	// begin inline asm
	{  cvt.f32.f16 %f93, %rs28;}

	// end inline asm
	fma.rn.f32 	%f113, %f100, %f93, %f99;
	add.s32 	%r36, %r36, 4;
$L__BB2_10:
	setp.eq.s32 	%p8, %r15, 0;
	@%p8 bra 	$L__BB2_13;
	add.s32 	%r31, %r36, %r5;
	mul.wide.u32 	%rd50, %r31, 2;
	add.s64 	%rd60, %rd1, %rd50;
	add.s32 	%r32, %r36, %r4;
	mul.wide.u32 	%rd51, %r32, 4;
	add.s64 	%rd59, %rd2, %rd51;
	neg.s32 	%r38, %r15;
$L__BB2_12:
	.pragma "nounroll";
	ld.global.f32 	%f102, [%rd59];
	ld.global.u16 	%rs29, [%rd60];
	// begin inline asm
	{  cvt.f32.f16 %f101, %rs29;}

	// end inline asm
	fma.rn.f32 	%f113, %f102, %f101, %f113;
	add.s64 	%rd60, %rd60, 2;
	add.s64 	%rd59, %rd59, 4;
	add.s32 	%r38, %r38, 1;
	setp.ne.s32 	%p9, %r38, 0;
	@%p9 bra 	$L__BB2_12;
$L__BB2_13:
	add.s32 	%r33, %r3, %r2;
	cvta.to.global.u64 	%rd52, %rd16;
	mul.wide.s32 	%rd53, %r33, 4;
	add.s64 	%rd15, %rd52, %rd53;
	st.global.f32 	[%rd15], %f113;
	setp.eq.s64 	%p10, %rd17, 0;
	@%p10 bra 	$L__BB2_15;
	cvta.to.global.u64 	%rd54, %rd17;
	mul.wide.u32 	%rd55, %r2, 2;
	add.s64 	%rd56, %rd54, %rd55;
	ld.global.u16 	%rs30, [%rd56];
	// begin inline asm
	{  cvt.f32.f16 %f103, %rs30;}

	// end inline asm
	add.f32 	%f104, %f103, %f113;
	st.global.f32 	[%rd15], %f104;
$L__BB2_15:
	ret;

}
	// .globl	_Z12rope_forwardPffiiii
.visible .entry _Z12rope_forwardPffiiii(
	.param .u64 .ptr .align 1 _Z12rope_forwardPffiiii_param_0,
	.param .f32 _Z12rope_forwardPffiiii_param_1,
	.param .u32 _Z12rope_forwardPffiiii_param_2,
	.param .u32 _Z12rope_forwardPffiiii_param_3,
	.param .u32 _Z12rope_forwardPffiiii_param_4,
	.param .u32 _Z12rope_forwardPffiiii_param_5
)
{
	.local .align 4 .b8 	__local_depot3[28];
	.reg .b64 	%SP;
	.reg .b64 	%SPL;
	.reg .pred 	%p<42>;
	.reg .b32 	%r<111>;
	.reg .b32 	%f<136>;
	.reg .b64 	%rd<45>;
	.reg .b64 	%fd<5>;

	mov.u64 	%SPL, __local_depot3;
	ld.param.f32 	%f25, [_Z12rope_forwardPffiiii_param_1];
	ld.param.u32 	%r32, [_Z12rope_forwardPffiiii_param_4];
	add.u64 	%rd1, %SPL, 0;
	add.u64 	%rd2, %SPL, 0;
	mov.u32 	%r102, %tid.x;
	shr.u32 	%r34, %r32, 31;
	add.s32 	%r35, %r32, %r34;
	shr.s32 	%r2, %r35, 1;
	setp.ge.s32 	%p2, %r102, %r2;
	@%p2 bra 	$L__BB3_26;
	abs.f32 	%f26, %f25;
	setp.lt.f32 	%p3, %f26, 0f00800000;
	mul.f32 	%f27, %f26, 0f4B800000;
	selp.f32 	%f28, %f27, %f26, %p3;
	selp.f32 	%f29, 0fC1C00000, 0f00000000, %p3;
	mov.b32 	%r36, %f28;
	add.s32 	%r37, %r36, -1060439283;
	and.b32  	%r38, %r37, -8388608;
	sub.s32 	%r39, %r36, %r38;
	mov.b32 	%f30, %r39;
	cvt.rn.f32.s32 	%f31, %r38;
	fma.rn.f32 	%f32, %f31, 0f34000000, %f29;
	add.f32 	%f33, %f30, 0fBF800000;
	add.f32 	%f34, %f30, 0f3F800000;
	rcp.approx.ftz.f32 	%f35, %f34;
	add.f32 	%f36, %f33, %f33;
	mul.f32 	%f37, %f36, %f35;
	mul.f32 	%f38, %f37, %f37;
	sub.f32 	%f39, %f33, %f37;
	add.f32 	%f40, %f39, %f39;
	neg.f32 	%f41, %f37;
	fma.rn.f32 	%f42, %f41, %f33, %f40;
	mul.rn.f32 	%f43, %f35, %f42;
	fma.rn.f32 	%f44, %f38, 0f3A2C32E4, 0f3B52E7DB;
	fma.rn.f32 	%f45, %f44, %f38, 0f3C93BB73;
	fma.rn.f32 	%f46, %f45, %f38, 0f3DF6384F;
	mul.rn.f32 	%f47, %f46, %f38;
	fma.rn.f32 	%f48, %f37, 0f3FB8AA3B, %f32;
	sub.f32 	%f49, %f32, %f48;
	fma.rn.f32 	%f50, %f37, 0f3FB8AA3B, %f49;
	fma.rn.f32 	%f51, %f43, 0f3FB8AA3B, %f50;
	fma.rn.f32 	%f52, %f37, 0f32A55E34, %f51;
	mul.f32 	%f53, %f47, 0f40400000;
	fma.rn.f32 	%f54, %f53, %f43, %f52;
	fma.rn.f32 	%f55, %f47, %f37, %f54;
	add.rn.f32 	%f2, %f48, %f55;
	neg.f32 	%f56, %f48;
	add.rn.f32 	%f57, %f2, %f56;
	neg.f32 	%f58, %f57;
	add.rn.f32 	%f3, %f55, %f58;
	setp.eq.f32 	%p4, %f25, 0f00000000;
	setp.eq.f32 	%p5, %f26, 0f7F800000;
	or.pred  	%p1, %p4, %p5;
	add.f32 	%f59, %f25, %f25;
	mov.b32 	%r3, %f59;
	mul.wide.s32 	%rd20, %r2, 4;
	mov.u64 	%rd31, __cudart_i2opi_f;
	not.pred 	%p15, %p1;
$L__BB3_2:
	ld.param.u32 	%r100, [_Z12rope_forwardPffiiii_param_4];
	ld.param.u32 	%r99, [_Z12rope_forwardPffiiii_param_3];
	ld.param.u64 	%rd40, [_Z12rope_forwardPffiiii_param_0];
	setp.eq.f32 	%p6, %f25, 0f3F800000;
	mov.u32 	%r40, %ctaid.x;
	mov.u32 	%r41, %ctaid.y;
	mad.lo.s32 	%r42, %r99, %r40, %r41;
	mad.lo.s32 	%r43, %r42, %r100, %r102;
	cvta.to.global.u64 	%rd18, %rd40;
	mul.wide.s32 	%rd19, %r43, 4;
	add.s64 	%rd3, %rd18, %rd19;
	ld.global.f32 	%f4, [%rd3];
	add.s64 	%rd4, %rd3, %rd20;
	ld.global.f32 	%f5, [%rd4];
	shl.b32 	%r44, %r102, 1;
	cvt.rn.f32.u32 	%f61, %r44;
	cvt.rn.f32.s32 	%f62, %r100;
	div.rn.f32 	%f63, %f61, %f62;
	mul.f32 	%f64, %f63, 0f3F000000;
	cvt.rzi.f32.f32 	%f65, %f64;
	add.f32 	%f66, %f65, %f65;
	sub.f32 	%f67, %f63, %f66;
	abs.f32 	%f7, %f67;
	mul.rn.f32 	%f68, %f2, %f63;
	neg.f32 	%f69, %f68;
	fma.rn.f32 	%f70, %f2, %f63, %f69;
	fma.rn.f32 	%f71, %f3, %f63, %f70;
	cvt.rni.f32.f32 	%f72, %f68;
	sub.f32 	%f73, %f68, %f72;
	add.f32 	%f74, %f73, %f71;
	fma.rn.f32 	%f75, %f74, 0f391FCB8E, 0f3AAF85ED;
	fma.rn.f32 	%f76, %f75, %f74, 0f3C1D9856;
	fma.rn.f32 	%f77, %f76, %f74, 0f3D6357BB;
	fma.rn.f32 	%f78, %f77, %f74, 0f3E75FDEC;
	fma.rn.f32 	%f79, %f78, %f74, 0f3F317218;
	fma.rn.f32 	%f80, %f79, %f74, 0f3F800000;
	cvt.rzi.s32.f32 	%r45, %f72;
	setp.gt.f32 	%p7, %f72, 0f00000000;
	selp.b32 	%r46, 0, -2097152000, %p7;
	add.s32 	%r47, %r46, 2130706432;
	mov.b32 	%f81, %r47;
	mul.f32 	%f82, %f80, %f81;
	shl.b32 	%r48, %r45, 23;
	sub.s32 	%r49, %r48, %r46;
	mov.b32 	%f83, %r49;
	mul.f32 	%f84, %f82, %f83;
	abs.f32 	%f85, %f68;
	setp.gt.f32 	%p8, %f85, 0f43180000;
	setp.lt.f32 	%p9, %f68, 0f00000000;
	selp.f32 	%f86, 0f00000000, 0f7F800000, %p9;
	selp.f32 	%f8, %f86, %f84, %p8;
	setp.eq.f32 	%p10, %f63, 0f00000000;
	or.pred  	%p11, %p6, %p10;
	mov.f32 	%f133, 0f3F800000;
	@%p11 bra 	$L__BB3_9;
	setp.num.f32 	%p12, %f26, %f26;
	abs.f32 	%f87, %f63;
	setp.num.f32 	%p13, %f87, %f87;
	and.pred  	%p14, %p12, %p13;
	@%p14 bra 	$L__BB3_5;
	add.rn.f32 	%f133, %f25, %f63;
	bra.uni 	$L__BB3_9;
$L__BB3_5:
	@%p15 bra 	$L__BB3_7;
	setp.neu.f32 	%p23, %f7, 0f3F800000;
	setp.lt.f32 	%p24, %f63, 0f00000000;
	xor.b32  	%r50, %r3, 2139095040;
	selp.b32 	%r51, %r50, %r3, %p24;
	and.b32  	%r52, %r51, 2147483647;
	selp.b32 	%r53, %r52, %r51, %p23;
	mov.b32 	%f133, %r53;
	bra.uni 	$L__BB3_9;
$L__BB3_7:
	setp.geu.f32 	%p16, %f25, 0f00000000;
	setp.eq.f32 	%p17, %f25, 0fBF800000;
	setp.eq.f32 	%p18, %f87, 0f7F800000;
	and.pred  	%p19, %p17, %p18;
	or.pred  	%p20, %p19, %p16;
	selp.f32 	%f133, 0f3F800000, %f8, %p19;
	@%p20 bra 	$L__BB3_9;
	setp.neu.f32 	%p21, %f7, 0f3F800000;
	neg.f32 	%f88, %f8;
	selp.f32 	%f89, %f8, %f88, %p21;
	cvt.rmi.f32.f32 	%f90, %f63;
	setp.neu.f32 	%p22, %f63, %f90;
	selp.f32 	%f133, 0f7FFFFFFF, %f89, %p22;
$L__BB3_9:
	ld.param.u32 	%r101, [_Z12rope_forwardPffiiii_param_5];
	rcp.rn.f32 	%f91, %f133;
	cvt.rn.f32.s32 	%f92, %r101;
	mul.f32 	%f15, %f91, %f92;
	mul.f32 	%f93, %f15, 0f3F22F983;
	cvt.rni.s32.f32 	%r110, %f93;
	cvt.rn.f32.s32 	%f94, %r110;
	fma.rn.f32 	%f95, %f94, 0fBFC90FDA, %f15;
	fma.rn.f32 	%f96, %f94, 0fB3A22168, %f95;
	fma.rn.f32 	%f135, %f94, 0fA7C234C5, %f96;
	abs.f32 	%f17, %f15;
	setp.ltu.f32 	%p25, %f17, 0f47CE4780;
	mov.u32 	%r106, %r110;
	mov.f32 	%f134, %f135;
	@%p25 bra 	$L__BB3_17;
	setp.neu.f32 	%p26, %f17, 0f7F800000;
	@%p26 bra 	$L__BB3_12;
	mov.f32 	%f99, 0f00000000;
	mul.rn.f32 	%f134, %f15, %f99;
	mov.b32 	%r106, 0;
	bra.uni 	$L__BB3_17;
$L__BB3_12:
	mov.b32 	%r6, %f15;
	mov.b64 	%rd43, 0;
	mov.b32 	%r103, 0;
	mov.u64 	%rd41, __cudart_i2opi_f;
	mov.u64 	%rd42, %rd2;
$L__BB3_13:
	.pragma "nounroll";
	ld.global.nc.u32 	%r55, [%rd41];
	shl.b32 	%r56, %r6, 8;
	or.b32  	%r57, %r56, -2147483648;
	mad.wide.u32 	%rd23, %r55, %r57, %rd43;
	shr.u64 	%rd43, %rd23, 32;
	st.local.u32 	[%rd42], %rd23;
	add.s32 	%r103, %r103, 1;
	add.s64 	%rd42, %rd42, 4;
	add.s64 	%rd41, %rd41, 4;
	setp.ne.s32 	%p27, %r103, 6;
	@%p27 bra 	$L__BB3_13;
	shr.u32 	%r58, %r6, 23;
	st.local.u32 	[%rd2+24], %rd43;
	and.b32  	%r9, %r58, 31;
	and.b32  	%r59, %r58, 224;
	add.s32 	%r60, %r59, -128;
	shr.u32 	%r61, %r60, 5;
	mul.wide.u32 	%rd24, %r61, 4;
	sub.s64 	%rd11, %rd2, %rd24;
	ld.local.u32 	%r104, [%rd11+24];
	ld.local.u32 	%r105, [%rd11+20];
	setp.eq.s32 	%p28, %r9, 0;
	@%p28 bra 	$L__BB3_16;
	shf.l.wrap.b32 	%r104, %r105, %r104, %r9;
	ld.local.u32 	%r62, [%rd11+16];
	shf.l.wrap.b32 	%r105, %r62, %r105, %r9;
$L__BB3_16:
	shr.u32 	%r63, %r104, 30;
	shf.l.wrap.b32 	%r64, %r105, %r104, 2;
	shl.b32 	%r65, %r105, 2;
	shr.u32 	%r66, %r64, 31;
	add.s32 	%r67, %r66, %r63;
	neg.s32 	%r68, %r67;
	setp.lt.s32 	%p29, %r6, 0;
	selp.b32 	%r106, %r68, %r67, %p29;
	xor.b32  	%r69, %r64, %r6;
	shr.s32 	%r70, %r64, 31;
	xor.b32  	%r71, %r70, %r64;
	xor.b32  	%r72, %r70, %r65;
	cvt.u64.u32 	%rd25, %r71;
	shl.b64 	%rd26, %rd25, 32;
	cvt.u64.u32 	%rd27, %r72;
	or.b64  	%rd28, %rd26, %rd27;
	cvt.rn.f64.s64 	%fd1, %rd28;
	mul.f64 	%fd2, %fd1, 0d3BF921FB54442D19;
	cvt.rn.f32.f64 	%f97, %fd2;
	neg.f32 	%f98, %f97;
	setp.lt.s32 	%p30, %r69, 0;
	selp.f32 	%f134, %f98, %f97, %p30;
$L__BB3_17:
	setp.ltu.f32 	%p31, %f17, 0f47CE4780;
	add.s32 	%r74, %r106, 1;
	mul.rn.f32 	%f100, %f134, %f134;
	and.b32  	%r75, %r106, 1;
	setp.eq.b32 	%p32, %r75, 1;
	selp.f32 	%f101, %f134, 0f3F800000, %p32;
	fma.rn.f32 	%f102, %f100, %f101, 0f00000000;
	fma.rn.f32 	%f103, %f100, 0f37CBAC00, 0fBAB607ED;
	selp.f32 	%f104, 0fB94D4153, %f103, %p32;
	selp.f32 	%f105, 0f3C0885E4, 0f3D2AAABB, %p32;
	fma.rn.f32 	%f106, %f104, %f100, %f105;
	selp.f32 	%f107, 0fBE2AAAA8, 0fBEFFFFFF, %p32;
	fma.rn.f32 	%f108, %f106, %f100, %f107;
	fma.rn.f32 	%f109, %f108, %f102, %f101;
	and.b32  	%r76, %r74, 2;
	setp.eq.s32 	%p33, %r76, 0;
	mov.f32 	%f110, 0f00000000;
	sub.f32 	%f111, %f110, %f109;
	selp.f32 	%f21, %f109, %f111, %p33;
	@%p31 bra 	$L__BB3_25;
	setp.neu.f32 	%p34, %f17, 0f7F800000;
	@%p34 bra 	$L__BB3_20;
	mov.f32 	%f114, 0f00000000;
	mul.rn.f32 	%f135, %f15, %f114;
	mov.b32 	%r110, 0;
	bra.uni 	$L__BB3_25;
$L__BB3_20:
	mov.b32 	%r18, %f15;
	mov.b64 	%rd44, 0;
	mov.b32 	%r107, 0;
$L__BB3_21:
	.pragma "nounroll";
	mul.wide.u32 	%rd30, %r107, 4;
	add.s64 	%rd32, %rd31, %rd30;
	ld.global.nc.u32 	%r78, [%rd32];
	shl.b32 	%r79, %r18, 8;
	or.b32  	%r80, %r79, -2147483648;
	mad.wide.u32 	%rd33, %r78, %r80, %rd44;
	shr.u64 	%rd44, %rd33, 32;
	add.s64 	%rd34, %rd1, %rd30;
	st.local.u32 	[%rd34], %rd33;
	add.s32 	%r107, %r107, 1;
	setp.ne.s32 	%p35, %r107, 6;
	@%p35 bra 	$L__BB3_21;
	shr.u32 	%r81, %r18, 23;
	st.local.u32 	[%rd1+24], %rd44;
	and.b32  	%r21, %r81, 31;
	and.b32  	%r82, %r81, 224;
	add.s32 	%r83, %r82, -128;
	shr.u32 	%r84, %r83, 5;
	mul.wide.u32 	%rd35, %r84, 4;
	sub.s64 	%rd14, %rd1, %rd35;
	ld.local.u32 	%r108, [%rd14+24];
	ld.local.u32 	%r109, [%rd14+20];
	setp.eq.s32 	%p36, %r21, 0;
	@%p36 bra 	$L__BB3_24;
	shf.l.wrap.b32 	%r108, %r109, %r108, %r21;
	ld.local.u32 	%r85, [%rd14+16];
	shf.l.wrap.b32 	%r109, %r85, %r109, %r21;
$L__BB3_24:
	shr.u32 	%r86, %r108, 30;
	shf.l.wrap.b32 	%r87, %r109, %r108, 2;
	shl.b32 	%r88, %r109, 2;
	shr.u32 	%r89, %r87, 31;
	add.s32 	%r90, %r89, %r86;
	neg.s32 	%r91, %r90;
	setp.lt.s32 	%p37, %r18, 0;
	selp.b32 	%r110, %r91, %r90, %p37;
	xor.b32  	%r92, %r87, %r18;
	shr.s32 	%r93, %r87, 31;
	xor.b32  	%r94, %r93, %r87;
	xor.b32  	%r95, %r93, %r88;
	cvt.u64.u32 	%rd36, %r94;
	shl.b64 	%rd37, %rd36, 32;
	cvt.u64.u32 	%rd38, %r95;
	or.b64  	%rd39, %rd37, %rd38;
	cvt.rn.f64.s64 	%fd3, %rd39;
	mul.f64 	%fd4, %fd3, 0d3BF921FB54442D19;
	cvt.rn.f32.f64 	%f112, %fd4;
	neg.f32 	%f113, %f112;
	setp.lt.s32 	%p38, %r92, 0;
	selp.f32 	%f135, %f113, %f112, %p38;
$L__BB3_25:
	mul.rn.f32 	%f115, %f135, %f135;
	and.b32  	%r97, %r110, 1;
	setp.eq.b32 	%p39, %r97, 1;
	selp.f32 	%f116, 0f3F800000, %f135, %p39;
	fma.rn.f32 	%f117, %f115, %f116, 0f00000000;
	fma.rn.f32 	%f118, %f115, 0f37CBAC00, 0fBAB607ED;
	selp.f32 	%f119, %f118, 0fB94D4153, %p39;
	selp.f32 	%f120, 0f3D2AAABB, 0f3C0885E4, %p39;
	fma.rn.f32 	%f121, %f119, %f115, %f120;
	selp.f32 	%f122, 0fBEFFFFFF, 0fBE2AAAA8, %p39;
	fma.rn.f32 	%f123, %f121, %f115, %f122;
	fma.rn.f32 	%f124, %f123, %f117, %f116;
	and.b32  	%r98, %r110, 2;
	setp.eq.s32 	%p40, %r98, 0;
	mov.f32 	%f125, 0f00000000;
	sub.f32 	%f126, %f125, %f124;
	selp.f32 	%f127, %f124, %f126, %p40;
	mul.f32 	%f128, %f4, %f21;
	mul.f32 	%f129, %f5, %f127;
	sub.f32 	%f130, %f128, %f129;
	st.global.f32 	[%rd3], %f130;
	mul.f32 	%f131, %f4, %f127;
	fma.rn.f32 	%f132, %f5, %f21, %f131;
	st.global.f32 	[%rd4], %f132;
	add.s32 	%r102, %r102, 128;
	setp.lt.s32 	%p41, %r102, %r2;
	@%p41 bra 	$L__BB3_2;
$L__BB3_26:
	ret;

}
	// .globl	_Z29group_flash_attention_forwardPfS_S_S_S_iiiiiiiiii
.visible .entry _Z29group_flash_attention_forwardPfS_S_S_S_iiiiiiiiii(
	.param .u64 .ptr .align 1 _Z29group_flash_attention_forwardPfS_S_S_S_iiiiiiiiii_param_0,
	.param .u64 .ptr .align 1 _Z29group_flash_attention_forwardPfS_S_S_S_iiiiiiiiii_param_1,
	.param .u64 .ptr .align 1 _Z29group_flash_attention_forwardPfS_S_S_S_iiiiiiiiii_param_2,
	.param .u64 .ptr .align 1 _Z29group_flash_attention_forwardPfS_S_S_S_iiiiiiiiii_param_3,
	.param .u64 .ptr .align 1 _Z29group_flash_attention_forwardPfS_S_S_S_iiiiiiiiii_param_4,
	.param .u32 _Z29group_flash_attention_forwardPfS_S_S_S_iiiiiiiiii_param_5,
	.param .u32 _Z29group_flash_attention_forwardPfS_S_S_S_iiiiiiiiii_param_6,
	.param .u32 _Z29group_flash_attention_forwardPfS_S_S_S_iiiiiiiiii_param_7,
	.param .u32 _Z29group_flash_attention_forwardPfS_S_S_S_iiiiiiiiii_param_8,
	.param .u32 _Z29group_flash_attention_forwardPfS_S_S_S_iiiiiiiiii_param_9,
	.param .u32 _Z29group_flash_attention_forwardPfS_S_S_S_iiiiiiiiii_param_10,
	.param .u32 _Z29group_flash_attention_forwardPfS_S_S_S_iiiiiiiiii_param_11,
	.param .u32 _Z29group_flash_attention_forwardPfS_S_S_S_iiiiiiiiii_param_12,
	.param .u32 _Z29group_flash_attention_forwardPfS_S_S_S_iiiiiiiiii_param_13,
	.param .u32 _Z29group_flash_attention_forwardPfS_S_S_S_iiiiiiiiii_param_14
)
{
	.reg .pred 	%p<46>;
	.reg .b32 	%r<192>;
	.reg .b32 	%f<299>;
	.reg .b64 	%rd<71>;

	ld.param.u64 	%rd11, [_Z29group_flash_attention_forwardPfS_S_S_S_iiiiiiiiii_param_0];
	ld.param.u64 	%rd12, [_Z29group_flash_attention_forwardPfS_S_S_S_iiiiiiiiii_param_1];
	ld.param.u64 	%rd13, [_Z29group_flash_attention_forwardPfS_S_S_S_iiiiiiiiii_param_2];
	ld.param.u64 	%rd14, [_Z29group_flash_attention_forwardPfS_S_S_S_iiiiiiiiii_param_3];
	ld.param.u32 	%r70, [_Z29group_flash_attention_forwardPfS_S_S_S_iiiiiiiiii_param_6];
	ld.param.u32 	%r71, [_Z29group_flash_attention_forwardPfS_S_S_S_iiiiiiiiii_param_7];
	ld.param.u32 	%r67, [_Z29group_flash_attention_forwardPfS_S_S_S_iiiiiiiiii_param_8];
	ld.param.u32 	%r68, [_Z29group_flash_attention_forwardPfS_S_S_S_iiiiiiiiii_param_10];
	ld.param.u32 	%r72, [_Z29group_flash_attention_forwardPfS_S_S_S_iiiiiiiiii_param_11];
	ld.param.u32 	%r73, [_Z29group_flash_attention_forwardPfS_S_S_S_iiiiiiiiii_param_12];
	ld.param.u32 	%r74, [_Z29group_flash_attention_forwardPfS_S_S_S_iiiiiiiiii_param_13];
	ld.param.u32 	%r69, [_Z29group_flash_attention_forwardPfS_S_S_S_iiiiiiiiii_param_14];
	cvta.to.global.u64 	%rd1, %rd13;
	cvta.to.global.u64 	%rd2, %rd12;
	cvta.to.global.u64 	%rd3, %rd11;
	cvta.to.global.u64 	%rd4, %rd14;
	div.s32 	%r75, %r70, %r71;
	mov.u32 	%r76, %ctaid.x;
	mov.u32 	%r77, %ctaid.y;
	mov.u32 	%r1, %tid.x;
	and.b32  	%r2, %r1, 31;
	mov.b32 	%r78, 1065353216;
	st.shared.u32 	[smem_], %r78;
	mad.lo.s32 	%r79, %r70, %r76, %r77;
	mul.lo.s32 	%r3, %r79, %r67;
	mul.lo.s32 	%r80, %r68, %r76;
	mul.lo.s32 	%r81, %r74, %r68;
	mad.lo.s32 	%r82, %r80, %r73, %r81;
	mul.lo.s32 	%r83, %r72, %r67;
	mul.lo.s32 	%r84, %r83, %r82;
	div.s32 	%r85, %r77, %r75;
	mad.lo.s32 	%r4, %r85, %r67, %r84;
	setp.ge.s32 	%p1, %r2, %r67;
	mov.f32 	%f290, 0f00000000;
	@%p1 bra 	$L__BB4_13;
	not.b32 	%r86, %r2;
	add.s32 	%r87, %r67, %r86;
	shr.u32 	%r88, %r87, 5;
	add.s32 	%r5, %r88, 1;
	and.b32  	%r6, %r5, 15;
	setp.lt.u32 	%p2, %r87, 480;
	mov.f32 	%f290, 0f00000000;
	mov.u32 	%r173, %r2;
	@%p2 bra 	$L__BB4_4;
	and.b32  	%r7, %r5, 268435440;
	mov.b32 	%r172, 0;
	mov.f32 	%f290, 0f00000000;
	mov.u32 	%r173, %r2;
$L__BB4_3:
	.pragma "nounroll";
	add.s32 	%r90, %r173, %r3;
	mul.wide.s32 	%rd15, %r90, 4;
	add.s64 	%rd16, %rd2, %rd15;
	ld.global.f32 	%f40, [%rd16];
	add.s32 	%r91, %r173, %r4;
	mul.wide.s32 	%rd17, %r91, 4;
	add.s64 	%rd18, %rd1, %rd17;
	ld.global.f32 	%f41, [%rd18];
	fma.rn.f32 	%f42, %f40, %f41, %f290;
	ld.global.f32 	%f43, [%rd16+128];
	ld.global.f32 	%f44, [%rd18+128];
	fma.rn.f32 	%f45, %f43, %f44, %f42;
	ld.global.f32 	%f46, [%rd16+256];
	ld.global.f32 	%f47, [%rd18+256];
	fma.rn.f32 	%f48, %f46, %f47, %f45;
	ld.global.f32 	%f49, [%rd16+384];
	ld.global.f32 	%f50, [%rd18+384];
	fma.rn.f32 	%f51, %f49, %f50, %f48;
	ld.global.f32 	%f52, [%rd16+512];
	ld.global.f32 	%f53, [%rd18+512];
	fma.rn.f32 	%f54, %f52, %f53, %f51;
	ld.global.f32 	%f55, [%rd16+640];
	ld.global.f32 	%f56, [%rd18+640];
	fma.rn.f32 	%f57, %f55, %f56, %f54;
	ld.global.f32 	%f58, [%rd16+768];
	ld.global.f32 	%f59, [%rd18+768];
	fma.rn.f32 	%f60, %f58, %f59, %f57;
	ld.global.f32 	%f61, [%rd16+896];
	ld.global.f32 	%f62, [%rd18+896];
	fma.rn.f32 	%f63, %f61, %f62, %f60;
	ld.global.f32 	%f64, [%rd16+1024];
	ld.global.f32 	%f65, [%rd18+1024];
	fma.rn.f32 	%f66, %f64, %f65, %f63;
	ld.global.f32 	%f67, [%rd16+1152];
	ld.global.f32 	%f68, [%rd18+1152];
	fma.rn.f32 	%f69, %f67, %f68, %f66;
	ld.global.f32 	%f70, [%rd16+1280];
	ld.global.f32 	%f71, [%rd18+1280];
	fma.rn.f32 	%f72, %f70, %f71, %f69;
	ld.global.f32 	%f73, [%rd16+1408];
	ld.global.f32 	%f74, [%rd18+1408];
	fma.rn.f32 	%f75, %f73, %f74, %f72;
	ld.global.f32 	%f76, [%rd16+1536];
	ld.global.f32 	%f77, [%rd18+1536];
	fma.rn.f32 	%f78, %f76, %f77, %f75;
	ld.global.f32 	%f79, [%rd16+1664];
	ld.global.f32 	%f80, [%rd18+1664];
	fma.rn.f32 	%f81, %f79, %f80, %f78;
	ld.global.f32 	%f82, [%rd16+1792];
	ld.global.f32 	%f83, [%rd18+1792];
	fma.rn.f32 	%f84, %f82, %f83, %f81;
	ld.global.f32 	%f85, [%rd16+1920];
	ld.global.f32 	%f86, [%rd18+1920];
	fma.rn.f32 	%f290, %f85, %f86, %f84;
	add.s32 	%r173, %r173, 512;
	add.s32 	%r172, %r172, 16;
	setp.ne.s32 	%p3, %r172, %r7;
	@%p3 bra 	$L__BB4_3;
$L__BB4_4:
	setp.eq.s32 	%p4, %r6, 0;
	@%p4 bra 	$L__BB4_13;
	and.b32  	%r13, %r5, 7;
	setp.lt.u32 	%p5, %r6, 8;
	@%p5 bra 	$L__BB4_7;
	add.s32 	%r92, %r173, %r3;
	mul.wide.s32 	%rd19, %r92, 4;
	add.s64 	%rd20, %rd2, %rd19;
	ld.global.f32 	%f88, [%rd20];
	add.s32 	%r93, %r173, %r4;
	mul.wide.s32 	%rd21, %r93, 4;
	add.s64 	%rd22, %rd1, %rd21;
	ld.global.f32 	%f89, [%rd22];
	fma.rn.f32 	%f90, %f88, %f89, %f290;
	ld.global.f32 	%f91, [%rd20+128];
	ld.global.f32 	%f92, [%rd22+128];
	fma.rn.f32 	%f93, %f91, %f92, %f90;
	ld.global.f32 	%f94, [%rd20+256];
	ld.global.f32 	%f95, [%rd22+256];
	fma.rn.f32 	%f96, %f94, %f95, %f93;
	ld.global.f32 	%f97, [%rd20+384];
	ld.global.f32 	%f98, [%rd22+384];
	fma.rn.f32 	%f99, %f97, %f98, %f96;
	ld.global.f32 	%f100, [%rd20+512];
	ld.global.f32 	%f101, [%rd22+512];
	fma.rn.f32 	%f102, %f100, %f101, %f99;
	ld.global.f32 	%f103, [%rd20+640];
	ld.global.f32 	%f104, [%rd22+640];
	fma.rn.f32 	%f105, %f103, %f104, %f102;
	ld.global.f32 	%f106, [%rd20+768];
	ld.global.f32 	%f107, [%rd22+768];
	fma.rn.f32 	%f108, %f106, %f107, %f105;
	ld.global.f32 	%f109, [%rd20+896];
	ld.global.f32 	%f110, [%rd22+896];
	fma.rn.f32 	%f290, %f109, %f110, %f108;
	add.s32 	%r173, %r173, 256;
$L__BB4_7:
	setp.eq.s32 	%p6, %r13, 0;
	@%p6 bra 	$L__BB4_13;
	and.b32  	%r16, %r5, 3;
	setp.lt.u32 	%p7, %r13, 4;
	@%p7 bra 	$L__BB4_10;
	add.s32 	%r94, %r173, %r3;
	mul.wide.s32 	%rd23, %r94, 4;
	add.s64 	%rd24, %rd2, %rd23;
	ld.global.f32 	%f112, [%rd24];
	add.s32 	%r95, %r173, %r4;
	mul.wide.s32 	%rd25, %r95, 4;
	add.s64 	%rd26, %rd1, %rd25;
	ld.global.f32 	%f113, [%rd26];
	fma.rn.f32 	%f114, %f112, %f113, %f290;
	ld.global.f32 	%f115, [%rd24+128];
	ld.global.f32 	%f116, [%rd26+128];
	fma.rn.f32 	%f117, %f115, %f116, %f114;
	ld.global.f32 	%f118, [%rd24+256];
	ld.global.f32 	%f119, [%rd26+256];
	fma.rn.f32 	%f120, %f118, %f119, %f117;
	ld.global.f32 	%f121, [%rd24+384];
	ld.global.f32 	%f122, [%rd26+384];
	fma.rn.f32 	%f290, %f121, %f122, %f120;
	add.s32 	%r173, %r173, 128;
$L__BB4_10:
	setp.eq.s32 	%p8, %r16, 0;
	@%p8 bra 	$L__BB4_13;
	mov.b32 	%r177, 0;
$L__BB4_12:
	.pragma "nounroll";
	add.s32 	%r97, %r173, %r3;
	mul.wide.s32 	%rd27, %r97, 4;
	add.s64 	%rd28, %rd2, %rd27;
	ld.global.f32 	%f123, [%rd28];
	add.s32 	%r98, %r173, %r4;
	mul.wide.s32 	%rd29, %r98, 4;
	add.s64 	%rd30, %rd1, %rd29;
	ld.global.f32 	%f124, [%rd30];
	fma.rn.f32 	%f290, %f123, %f124, %f290;
	add.s32 	%r173, %r173, 32;
	add.s32 	%r177, %r177, 1;
	setp.ne.s32 	%p9, %r177, %r16;
	@%p9 bra 	$L__BB4_12;
$L__BB4_13:
	bar.warp.sync 	-1;
	mov.b32 	%r99, %f290;
	shfl.sync.down.b32	%r100|%p10, %r99, 16, 31, -1;
	mov.b32 	%f125, %r100;
	add.f32 	%f126, %f290, %f125;
	mov.b32 	%r101, %f126;
	shfl.sync.down.b32	%r102|%p11, %r101, 8, 31, -1;
	mov.b32 	%f127, %r102;
	add.f32 	%f128, %f126, %f127;
	mov.b32 	%r103, %f128;
	shfl.sync.down.b32	%r104|%p12, %r103, 4, 31, -1;
	mov.b32 	%f129, %r104;
	add.f32 	%f130, %f128, %f129;
	mov.b32 	%r105, %f130;
	shfl.sync.down.b32	%r106|%p13, %r105, 2, 31, -1;
	mov.b32 	%f131, %r106;
	add.f32 	%f132, %f130, %f131;
	mov.b32 	%r107, %f132;
	shfl.sync.down.b32	%r108|%p14, %r107, 1, 31, -1;
	mov.b32 	%f133, %r108;
	add.f32 	%f14, %f132, %f133;
	bar.warp.sync 	-1;
	setp.ne.s32 	%p15, %r2, 0;
	@%p15 bra 	$L__BB4_15;
	cvt.rn.f32.s32 	%f134, %r67;
	sqrt.rn.f32 	%f135, %f134;
	div.rn.f32 	%f136, %f14, %f135;
	st.shared.f32 	[smem_+4], %f136;
$L__BB4_15:
	setp.ge.s32 	%p16, %r1, %r67;
	@%p16 bra 	$L__BB4_22;
	not.b32 	%r109, %r1;
	add.s32 	%r23, %r67, %r109;
	and.b32  	%r110, %r23, 384;
	setp.eq.s32 	%p17, %r110, 384;
	mov.u32 	%r180, %r1;
	@%p17 bra 	$L__BB4_19;
	shr.u32 	%r112, %r23, 7;
	add.s32 	%r113, %r112, 1;
	and.b32  	%r24, %r113, 3;
	mov.b32 	%r179, 0;
	mov.u32 	%r116, smem_;
	mov.u32 	%r180, %r1;
$L__BB4_18:
	.pragma "nounroll";
	add.s32 	%r114, %r180, %r4;
	mul.wide.s32 	%rd31, %r114, 4;
	add.s64 	%rd32, %rd4, %rd31;
	ld.global.f32 	%f137, [%rd32];
	shl.b32 	%r115, %r180, 2;
	add.s32 	%r117, %r116, %r115;
	st.shared.f32 	[%r117+8], %f137;
	add.s32 	%r118, %r180, %r3;
	mul.wide.s32 	%rd33, %r118, 4;
	add.s64 	%rd34, %rd3, %rd33;
	st.global.f32 	[%rd34], %f137;
	add.s32 	%r180, %r180, 128;
	add.s32 	%r179, %r179, 1;
	setp.ne.s32 	%p18, %r179, %r24;
	@%p18 bra 	$L__BB4_18;
$L__BB4_19:
	setp.lt.u32 	%p19, %r23, 384;
	@%p19 bra 	$L__BB4_22;
	mov.u32 	%r121, smem_;
$L__BB4_21:
	add.s32 	%r119, %r180, %r4;
	mul.wide.s32 	%rd35, %r119, 4;
	add.s64 	%rd36, %rd4, %rd35;
	ld.global.f32 	%f138, [%rd36];
	shl.b32 	%r120, %r180, 2;
	add.s32 	%r122, %r121, %r120;
	st.shared.f32 	[%r122+8], %f138;
	add.s32 	%r123, %r180, %r3;
	mul.wide.s32 	%rd37, %r123, 4;
	add.s64 	%rd38, %rd3, %rd37;
	st.global.f32 	[%rd38], %f138;
	ld.global.f32 	%f139, [%rd36+512];
	st.shared.f32 	[%r122+520], %f139;
	st.global.f32 	[%rd38+512], %f139;
	ld.global.f32 	%f140, [%rd36+1024];
	st.shared.f32 	[%r122+1032], %f140;
	st.global.f32 	[%rd38+1024], %f140;
	ld.global.f32 	%f141, [%rd36+1536];
	st.shared.f32 	[%r122+1544], %f141;
	st.global.f32 	[%rd38+1536], %f141;
	add.s32 	%r180, %r180, 512;
	setp.lt.s32 	%p20, %r180, %r67;
	@%p20 bra 	$L__BB4_21;
$L__BB4_22:
	bar.sync 	0;
	setp.lt.s32 	%p21, %r69, 1;
	@%p21 bra 	$L__BB4_46;
	mov.u32 	%r125, %ntid.x;
	mul.lo.s32 	%r32, %r68, %r67;
	cvt.rn.f32.s32 	%f15, %r67;
	not.b32 	%r126, %r2;
	add.s32 	%r33, %r67, %r126;
	shr.u32 	%r127, %r33, 5;
	add.s32 	%r128, %r127, 1;
	and.b32  	%r34, %r128, 15;
	and.b32  	%r35, %r128, 7;
	add.s32 	%r36, %r1, %r125;
	max.s32 	%r129, %r67, %r36;
	setp.lt.s32 	%p22, %r36, %r67;
	selp.u32 	%r130, 1, 0, %p22;
	add.s32 	%r131, %r36, %r130;
	sub.s32 	%r132, %r129, %r131;
	div.u32 	%r133, %r132, %r125;
	add.s32 	%r37, %r133, %r130;
	and.b32  	%r38, %r128, 3;
	shl.b32 	%r134, %r1, 2;
	mov.u32 	%r135, smem_;
	add.s32 	%r136, %r135, %r134;
	add.s32 	%r39, %r136, 8;
	add.s32 	%r137, %r1, %r3;
	mul.wide.s32 	%rd39, %r137, 4;
	add.s64 	%rd5, %rd3, %rd39;
	shl.b32 	%r40, %r125, 2;
	add.s32 	%r41, %r39, %r40;
	cvt.u64.u32 	%rd40, %r40;
	add.s64 	%rd6, %rd5, %rd40;
	add.s32 	%r42, %r36, %r125;
	add.s32 	%r43, %r42, %r125;
	mov.b32 	%r182, 1;
	sqrt.rn.f32 	%f245, %f15;
$L__BB4_24:
	mov.u32 	%r44, %r182;
	setp.ge.s32 	%p23, %r2, %r67;
	mad.lo.s32 	%r45, %r32, %r44, %r4;
	mov.f32 	%f298, 0f00000000;
	@%p23 bra 	$L__BB4_38;
	setp.lt.u32 	%p24, %r33, 480;
	mov.f32 	%f298, 0f00000000;
	mov.u32 	%r187, %r2;
	@%p24 bra 	$L__BB4_28;
	shr.u32 	%r138, %r33, 5;
	add.s32 	%r139, %r138, 1;
	and.b32  	%r140, %r139, 268435440;
	neg.s32 	%r185, %r140;
	add.s32 	%r184, %r3, %r2;
	add.s32 	%r183, %r2, %r45;
	mov.f32 	%f298, 0f00000000;
	mov.u32 	%r187, %r2;
$L__BB4_27:
	.pragma "nounroll";
	mul.wide.s32 	%rd41, %r184, 4;
	add.s64 	%rd42, %rd2, %rd41;
	mul.wide.s32 	%rd43, %r183, 4;
	add.s64 	%rd44, %rd1, %rd43;
	ld.global.f32 	%f146, [%rd42];
	ld.global.f32 	%f147, [%rd44];
	fma.rn.f32 	%f148, %f146, %f147, %f298;
	ld.global.f32 	%f149, [%rd42+128];
	ld.global.f32 	%f150, [%rd44+128];
	fma.rn.f32 	%f151, %f149, %f150, %f148;
	ld.global.f32 	%f152, [%rd42+256];
	ld.global.f32 	%f153, [%rd44+256];
	fma.rn.f32 	%f154, %f152, %f153, %f151;
	ld.global.f32 	%f155, [%rd42+384];
	ld.global.f32 	%f156, [%rd44+384];
	fma.rn.f32 	%f157, %f155, %f156, %f154;
	ld.global.f32 	%f158, [%rd42+512];
	ld.global.f32 	%f159, [%rd44+512];
	fma.rn.f32 	%f160, %f158, %f159, %f157;
	ld.global.f32 	%f161, [%rd42+640];
	ld.global.f32 	%f162, [%rd44+640];
	fma.rn.f32 	%f163, %f161, %f162, %f160;
	ld.global.f32 	%f164, [%rd42+768];
	ld.global.f32 	%f165, [%rd44+768];
	fma.rn.f32 	%f166, %f164, %f165, %f163;
	ld.global.f32 	%f167, [%rd42+896];
	ld.global.f32 	%f168, [%rd44+896];
	fma.rn.f32 	%f169, %f167, %f168, %f166;
	ld.global.f32 	%f170, [%rd42+1024];
	ld.global.f32 	%f171, [%rd44+1024];
	fma.rn.f32 	%f172, %f170, %f171, %f169;
	ld.global.f32 	%f173, [%rd42+1152];
	ld.global.f32 	%f174, [%rd44+1152];
	fma.rn.f32 	%f175, %f173, %f174, %f172;
	ld.global.f32 	%f176, [%rd42+1280];
	ld.global.f32 	%f177, [%rd44+1280];
	fma.rn.f32 	%f178, %f176, %f177, %f175;
	ld.global.f32 	%f179, [%rd42+1408];
	ld.global.f32 	%f180, [%rd44+1408];
	fma.rn.f32 	%f181, %f179, %f180, %f178;
	ld.global.f32 	%f182, [%rd42+1536];
	ld.global.f32 	%f183, [%rd44+1536];
	fma.rn.f32 	%f184, %f182, %f183, %f181;
	ld.global.f32 	%f185, [%rd42+1664];
	ld.global.f32 	%f186, [%rd44+1664];
	fma.rn.f32 	%f187, %f185, %f186, %f184;
	ld.global.f32 	%f188, [%rd42+1792];
	ld.global.f32 	%f189, [%rd44+1792];
	fma.rn.f32 	%f190, %f188, %f189, %f187;
	ld.global.f32 	%f191, [%rd42+1920];
	ld.global.f32 	%f192, [%rd44+1920];
	fma.rn.f32 	%f298, %f191, %f192, %f190;
	add.s32 	%r187, %r187, 512;
	add.s32 	%r185, %r185, 16;
	add.s32 	%r184, %r184, 512;
	add.s32 	%r183, %r183, 512;
	setp.ne.s32 	%p25, %r185, 0;
	@%p25 bra 	$L__BB4_27;
$L__BB4_28:
	setp.eq.s32 	%p26, %r34, 0;
	@%p26 bra 	$L__BB4_38;
	add.s32 	%r141, %r34, -1;
	setp.lt.u32 	%p27, %r141, 7;
	@%p27 bra 	$L__BB4_31;
	add.s32 	%r142, %r187, %r3;
	mul.wide.s32 	%rd45, %r142, 4;
	add.s64 	%rd46, %rd2, %rd45;
	ld.global.f32 	%f194, [%rd46];
	add.s32 	%r143, %r187, %r45;
	mul.wide.s32 	%rd47, %r143, 4;
	add.s64 	%rd48, %rd1, %rd47;
	ld.global.f32 	%f195, [%rd48];
	fma.rn.f32 	%f196, %f194, %f195, %f298;
	ld.global.f32 	%f197, [%rd46+128];
	ld.global.f32 	%f198, [%rd48+128];
	fma.rn.f32 	%f199, %f197, %f198, %f196;
	ld.global.f32 	%f200, [%rd46+256];
	ld.global.f32 	%f201, [%rd48+256];
	fma.rn.f32 	%f202, %f200, %f201, %f199;
	ld.global.f32 	%f203, [%rd46+384];
	ld.global.f32 	%f204, [%rd48+384];
	fma.rn.f32 	%f205, %f203, %f204, %f202;
	ld.global.f32 	%f206, [%rd46+512];
	ld.global.f32 	%f207, [%rd48+512];
	fma.rn.f32 	%f208, %f206, %f207, %f205;
	ld.global.f32 	%f209, [%rd46+640];
	ld.global.f32 	%f210, [%rd48+640];
	fma.rn.f32 	%f211, %f209, %f210, %f208;
	ld.global.f32 	%f212, [%rd46+768];
	ld.global.f32 	%f213, [%rd48+768];
	fma.rn.f32 	%f214, %f212, %f213, %f211;
	ld.global.f32 	%f215, [%rd46+896];
	ld.global.f32 	%f216, [%rd48+896];
	fma.rn.f32 	%f298, %f215, %f216, %f214;
	add.s32 	%r187, %r187, 256;
$L__BB4_31:
	setp.eq.s32 	%p28, %r35, 0;
	@%p28 bra 	$L__BB4_38;
	add.s32 	%r144, %r35, -1;
	setp.lt.u32 	%p29, %r144, 3;
	@%p29 bra 	$L__BB4_34;
	add.s32 	%r145, %r187, %r3;
	mul.wide.s32 	%rd49, %r145, 4;
	add.s64 	%rd50, %rd2, %rd49;
	ld.global.f32 	%f218, [%rd50];
	add.s32 	%r146, %r187, %r45;
	mul.wide.s32 	%rd51, %r146, 4;
	add.s64 	%rd52, %rd1, %rd51;
	ld.global.f32 	%f219, [%rd52];
	fma.rn.f32 	%f220, %f218, %f219, %f298;
	ld.global.f32 	%f221, [%rd50+128];
	ld.global.f32 	%f222, [%rd52+128];
	fma.rn.f32 	%f223, %f221, %f222, %f220;
	ld.global.f32 	%f224, [%rd50+256];
	ld.global.f32 	%f225, [%rd52+256];
	fma.rn.f32 	%f226, %f224, %f225, %f223;
	ld.global.f32 	%f227, [%rd50+384];
	ld.global.f32 	%f228, [%rd52+384];
	fma.rn.f32 	%f298, %f227, %f228, %f226;
	add.s32 	%r187, %r187, 128;
$L__BB4_34:
	setp.eq.s32 	%p30, %r38, 0;
	@%p30 bra 	$L__BB4_38;
	setp.eq.s32 	%p31, %r38, 1;
	add.s32 	%r147, %r187, %r3;
	mul.wide.s32 	%rd53, %r147, 4;
	add.s64 	%rd7, %rd2, %rd53;
	ld.global.f32 	%f229, [%rd7];
	add.s32 	%r148, %r187, %r45;
	mul.wide.s32 	%rd54, %r148, 4;
	add.s64 	%rd8, %rd1, %rd54;
	ld.global.f32 	%f230, [%rd8];
	fma.rn.f32 	%f298, %f229, %f230, %f298;
	@%p31 bra 	$L__BB4_38;
	setp.eq.s32 	%p32, %r38, 2;
	ld.global.f32 	%f231, [%rd7+128];
	ld.global.f32 	%f232, [%rd8+128];
	fma.rn.f32 	%f298, %f231, %f232, %f298;
	@%p32 bra 	$L__BB4_38;
	ld.global.f32 	%f233, [%rd7+256];
	ld.global.f32 	%f234, [%rd8+256];
	fma.rn.f32 	%f298, %f233, %f234, %f298;
$L__BB4_38:
	setp.ge.s32 	%p33, %r1, %r67;
	bar.warp.sync 	-1;
	mov.b32 	%r149, %f298;
	shfl.sync.bfly.b32	%r150|%p34, %r149, 16, 31, -1;
	mov.b32 	%f235, %r150;
	add.f32 	%f236, %f298, %f235;
	mov.b32 	%r151, %f236;
	shfl.sync.bfly.b32	%r152|%p35, %r151, 8, 31, -1;
	mov.b32 	%f237, %r152;
	add.f32 	%f238, %f236, %f237;
	mov.b32 	%r153, %f238;
	shfl.sync.bfly.b32	%r154|%p36, %r153, 4, 31, -1;
	mov.b32 	%f239, %r154;
	add.f32 	%f240, %f238, %f239;
	mov.b32 	%r155, %f240;
	shfl.sync.bfly.b32	%r156|%p37, %r155, 2, 31, -1;
	mov.b32 	%f241, %r156;
	add.f32 	%f242, %f240, %f241;
	mov.b32 	%r157, %f242;
	shfl.sync.bfly.b32	%r158|%p38, %r157, 1, 31, -1;
	mov.b32 	%f243, %r158;
	add.f32 	%f244, %f242, %f243;
	div.rn.f32 	%f246, %f244, %f245;
	ld.shared.v2.f32 	{%f247, %f248}, [smem_];
	setp.gt.f32 	%p39, %f246, %f248;
	selp.f32 	%f30, %f246, %f248, %p39;
	sub.f32 	%f249, %f248, %f30;
	mul.f32 	%f250, %f249, 0f3FB8AA3B;
	ex2.approx.f32 	%f251, %f250;
	mul.f32 	%f31, %f247, %f251;
	sub.f32 	%f252, %f246, %f30;
	mul.f32 	%f253, %f252, 0f3FB8AA3B;
	ex2.approx.f32 	%f32, %f253;
	add.f32 	%f33, %f31, %f32;
	bar.sync 	0;
	@%p33 bra 	$L__BB4_45;
	and.b32  	%r62, %r37, 3;
	setp.eq.s32 	%p40, %r62, 3;
	div.rn.f32 	%f34, %f31, %f33;
	div.rn.f32 	%f35, %f32, %f33;
	mov.u32 	%r190, %r1;
	@%p40 bra 	$L__BB4_43;
	setp.eq.s32 	%p41, %r62, 0;
	ld.shared.f32 	%f254, [%r39];
	add.s32 	%r159, %r1, %r45;
	mul.wide.s32 	%rd55, %r159, 4;
	add.s64 	%rd9, %rd4, %rd55;
	ld.global.f32 	%f255, [%rd9];
	mul.f32 	%f256, %f35, %f255;
	fma.rn.f32 	%f257, %f34, %f254, %f256;
	st.shared.f32 	[%r39], %f257;
	st.global.f32 	[%rd5], %f257;
	mov.u32 	%r190, %r36;
	@%p41 bra 	$L__BB4_43;
	and.b32  	%r160, %r37, 3;
	setp.eq.s32 	%p42, %r160, 1;
	cvt.u64.u32 	%rd56, %r40;
	ld.shared.f32 	%f258, [%r41];
	add.s64 	%rd10, %rd9, %rd56;
	ld.global.f32 	%f259, [%rd10];
	mul.f32 	%f260, %f35, %f259;
	fma.rn.f32 	%f261, %f34, %f258, %f260;
	st.shared.f32 	[%r41], %f261;
	st.global.f32 	[%rd6], %f261;
	mov.u32 	%r190, %r42;
	@%p42 bra 	$L__BB4_43;
	cvt.u64.u32 	%rd57, %r40;
	add.s32 	%r161, %r41, %r40;
	ld.shared.f32 	%f262, [%r161];
	add.s64 	%rd58, %rd10, %rd57;
	ld.global.f32 	%f263, [%rd58];
	mul.f32 	%f264, %f35, %f263;
	fma.rn.f32 	%f265, %f34, %f262, %f264;
	st.shared.f32 	[%r161], %f265;
	add.s64 	%rd59, %rd6, %rd57;
	st.global.f32 	[%rd59], %f265;
	mov.u32 	%r190, %r43;
$L__BB4_43:
	setp.lt.u32 	%p43, %r37, 3;
	@%p43 bra 	$L__BB4_45;
$L__BB4_44:
	cvt.u64.u32 	%rd60, %r40;
	shl.b32 	%r162, %r190, 2;
	mov.u32 	%r163, smem_;
	add.s32 	%r164, %r163, %r162;
	add.s32 	%r165, %r164, 8;
	ld.shared.f32 	%f266, [%r164+8];
	add.s32 	%r166, %r190, %r45;
	mul.wide.s32 	%rd61, %r166, 4;
	add.s64 	%rd62, %rd4, %rd61;
	ld.global.f32 	%f267, [%rd62];
	mul.f32 	%f268, %f35, %f267;
	fma.rn.f32 	%f269, %f34, %f266, %f268;
	st.shared.f32 	[%r164+8], %f269;
	add.s32 	%r167, %r190, %r3;
	mul.wide.s32 	%rd63, %r167, 4;
	add.s64 	%rd64, %rd3, %rd63;
	st.global.f32 	[%rd64], %f269;
	add.s32 	%r168, %r165, %r40;
	ld.shared.f32 	%f270, [%r168];
	add.s64 	%rd65, %rd62, %rd60;
	ld.global.f32 	%f271, [%rd65];
	mul.f32 	%f272, %f35, %f271;
	fma.rn.f32 	%f273, %f34, %f270, %f272;
	st.shared.f32 	[%r168], %f273;
	add.s64 	%rd66, %rd64, %rd60;
	st.global.f32 	[%rd66], %f273;
	add.s32 	%r169, %r168, %r40;
	ld.shared.f32 	%f274, [%r169];
	add.s64 	%rd67, %rd65, %rd60;
	ld.global.f32 	%f275, [%rd67];
	mul.f32 	%f276, %f35, %f275;
	fma.rn.f32 	%f277, %f34, %f274, %f276;
	st.shared.f32 	[%r169], %f277;
	add.s64 	%rd68, %rd66, %rd60;
	st.global.f32 	[%rd68], %f277;
	add.s32 	%r170, %r169, %r40;
	ld.shared.f32 	%f278, [%r170];
	add.s64 	%rd69, %rd67, %rd60;
	ld.global.f32 	%f279, [%rd69];
	mul.f32 	%f280, %f35, %f279;
	fma.rn.f32 	%f281, %f34, %f278, %f280;
	st.shared.f32 	[%r170], %f281;
	add.s64 	%rd70, %rd68, %rd60;
	st.global.f32 	[%rd70], %f281;
	add.s32 	%r190, %r40, %r190;
	setp.lt.s32 	%p44, %r190, %r67;
	@%p44 bra 	$L__BB4_44;
$L__BB4_45:
	st.shared.v2.f32 	[smem_], {%f33, %f30};
	add.s32 	%r182, %r44, 1;
	setp.ne.s32 	%p45, %r44, %r69;
	@%p45 bra 	$L__BB4_24;
$L__BB4_46:
	ret;

}
	// .globl	_Z16residual_forwardPfS_ii
.visible .entry _Z16residual_forwardPfS_ii(
	.param .u64 .ptr .align 1 _Z16residual_forwardPfS_ii_param_0,
	.param .u64 .ptr .align 1 _Z16residual_forwardPfS_ii_param_1,
	.param .u32 _Z16residual_forwardPfS_ii_param_2,
	.param .u32 _Z16residual_forwardPfS_ii_param_3
)
{
	.reg .b32 	%r<8>;
	.reg .b32 	%f<4>;
	.reg .b64 	%rd<8>;

	ld.param.u64 	%rd1, [_Z16residual_forwardPfS_ii_param_0];
	ld.param.u64 	%rd2, [_Z16residual_forwardPfS_ii_param_1];
	ld.param.u32 	%r1, [_Z16residual_forwardPfS_ii_param_3];
	cvta.to.global.u64 	%rd3, %rd1;
	cvta.to.global.u64 	%rd4, %rd2;
	mov.u32 	%r2, %ctaid.x;
	mov.u32 	%r3, %ctaid.y;
	mov.u32 	%r4, %tid.x;
	mov.u32 	%r5, %ntid.x;
	mad.lo.s32 	%r6, %r3, %r5, %r4;
	mad.lo.s32 	%r7, %r1, %r2, %r6;
	mul.wide.s32 	%rd5, %r7, 4;
	add.s64 	%rd6, %rd4, %rd5;
	ld.global.f32 	%f1, [%rd6];
	add.s64 	%rd7, %rd3, %rd5;
	ld.global.f32 	%f2, [%rd7];
	add.f32 	%f3, %f1, %f2;
	st.global.f32 	[%rd7], %f3;
	ret;

}
	// .globl	_Z12silu_forwardPfS_ii
.visible .entry _Z12silu_forwardPfS_ii(
	.param .u64 .ptr .align 1 _Z12silu_forwardPfS_ii_param_0,
	.param .u64 .ptr .align 1 _Z12silu_forwardPfS_ii_param_1,
	.param .u32 _Z12silu_forwardPfS_ii_param_2,
	.param .u32 _Z12silu_forwardPfS_ii_param_3
)
{
	.reg .b32 	%r<8>;
	.reg .b32 	%f<9>;
	.reg .b64 	%rd<8>;

	ld.param.u64 	%rd1, [_Z12silu_forwardPfS_ii_param_0];
	ld.param.u64 	%rd2, [_Z12silu_forwardPfS_ii_param_1];
	ld.param.u32 	%r1, [_Z12silu_forwardPfS_ii_param_3];
	cvta.to.global.u64 	%rd3, %rd2;
	cvta.to.global.u64 	%rd4, %rd1;
	mov.u32 	%r2, %ctaid.x;
	mov.u32 	%r3, %ctaid.y;
	mov.u32 	%r4, %tid.x;
	shl.b32 	%r5, %r3, 7;
	add.s32 	%r6, %r5, %r4;
	mad.lo.s32 	%r7, %r1, %r2, %r6;
	mul.wide.s32 	%rd5, %r7, 4;
	add.s64 	%rd6, %rd4, %rd5;
	ld.global.f32 	%f1, [%rd6];
	mul.f32 	%f2, %f1, 0fBFB8AA3B;
	ex2.approx.f32 	%f3, %f2;
	add.f32 	%f4, %f3, 0f3F800000;
	rcp.rn.f32 	%f5, %f4;
	mul.f32 	%f6, %f1, %f5;
	add.s64 	%rd7, %rd3, %rd5;
	ld.global.f32 	%f7, [%rd7];
	mul.f32 	%f8, %f7, %f6;
	st.global.f32 	[%rd6], %f8;
	ret;

}
	// .globl	_Z14logits_forwardPfS_P6__halfS1_iii
.visible .entry _Z14logits_forwardPfS_P6__halfS1_iii(
	.param .u64 .ptr .align 1 _Z14logits_forwardPfS_P6__halfS1_iii_param_0,
	.param .u64 .ptr .align 1 _Z14logits_forwardPfS_P6__halfS1_iii_param_1,
	.param .u64 .ptr .align 1 _Z14logits_forwardPfS_P6__halfS1_iii_param_2,
	.param .u64 .ptr .align 1 _Z14logits_forwardPfS_P6__halfS1_iii_param_3,
	.param .u32 _Z14logits_forwardPfS_P6__halfS1_iii_param_4,
	.param .u32 _Z14logits_forwardPfS_P6__halfS1_iii_param_5,
	.param .u32 _Z14logits_forwardPfS_P6__halfS1_iii_param_6
)
{
	.reg .pred 	%p<11>;
	.reg .b16 	%rs<31>;
	.reg .b32 	%r<39>;
	.reg .b32 	%f<114>;
	.reg .b64 	%rd<61>;

	ld.param.u64 	%rd16, [_Z14logits_forwardPfS_P6__halfS1_iii_param_0];
	ld.param.u64 	%rd18, [_Z14logits_forwardPfS_P6__halfS1_iii_param_1];
	ld.param.u64 	%rd19, [_Z14logits_forwardPfS_P6__halfS1_iii_param_2];
	ld.param.u64 	%rd17, [_Z14logits_forwardPfS_P6__halfS1_iii_param_3];
	ld.param.u32 	%r21, [_Z14logits_forwardPfS_P6__halfS1_iii_param_5];
	ld.param.u32 	%r22, [_Z14logits_forwardPfS_P6__halfS1_iii_param_6];
	cvta.to.global.u64 	%rd1, %rd19;
	cvta.to.global.u64 	%rd2, %rd18;
	mov.u32 	%r1, %ctaid.x;
	mov.u32 	%r23, %ctaid.y;
	mov.u32 	%r24, %tid.x;
	mov.u32 	%r25, %ntid.x;
	mad.lo.s32 	%r2, %r23, %r25, %r24;
	mul.lo.s32 	%r3, %r22, %r1;
	setp.lt.s32 	%p1, %r21, 1;
	mov.f32 	%f113, 0f00000000;
	@%p1 bra 	$L__BB7_13;
	mul.lo.s32 	%r4, %r21, %r1;
	mul.lo.s32 	%r5, %r21, %r2;
	and.b32  	%r6, %r21, 15;
	setp.lt.u32 	%p2, %r21, 16;
	mov.f32 	%f113, 0f00000000;
	mov.b32 	%r36, 0;
	@%p2 bra 	$L__BB7_4;
	and.b32  	%r36, %r21, 2147483632;
	neg.s32 	%r34, %r36;
	mul.wide.u32 	%rd20, %r4, 4;
	add.s64 	%rd21, %rd20, %rd2;
	add.s64 	%rd58, %rd21, 32;
	mul.wide.u32 	%rd22, %r5, 2;
	add.s64 	%rd23, %rd22, %rd1;
	add.s64 	%rd57, %rd23, 16;
	mov.f32 	%f113, 0f00000000;
$L__BB7_3:
	.pragma "nounroll";
	ld.global.f32 	%f34, [%rd58+-32];
	ld.global.u16 	%rs1, [%rd57+-16];
	// begin inline asm
	{  cvt.f32.f16 %f18, %rs1;}

	// end inline asm
	fma.rn.f32 	%f35, %f34, %f18, %f113;
	ld.global.f32 	%f36, [%rd58+-28];
	ld.global.u16 	%rs2, [%rd57+-14];
	// begin inline asm
	{  cvt.f32.f16 %f19, %rs2;}

	// end inline asm
	fma.rn.f32 	%f37, %f36, %f19, %f35;
	ld.global.f32 	%f38, [%rd58+-24];
	ld.global.u16 	%rs3, [%rd57+-12];
	// begin inline asm
	{  cvt.f32.f16 %f20, %rs3;}

	// end inline asm
	fma.rn.f32 	%f39, %f38, %f20, %f37;
	ld.global.f32 	%f40, [%rd58+-20];
	ld.global.u16 	%rs4, [%rd57+-10];
	// begin inline asm
	{  cvt.f32.f16 %f21, %rs4;}

	// end inline asm
	fma.rn.f32 	%f41, %f40, %f21, %f39;
	ld.global.f32 	%f42, [%rd58+-16];
	ld.global.u16 	%rs5, [%rd57+-8];
	// begin inline asm
	{  cvt.f32.f16 %f22, %rs5;}

	// end inline asm
	fma.rn.f32 	%f43, %f42, %f22, %f41;
	ld.global.f32 	%f44, [%rd58+-12];
	ld.global.u16 	%rs6, [%rd57+-6];
	// begin inline asm
	{  cvt.f32.f16 %f23, %rs6;}

	// end inline asm
	fma.rn.f32 	%f45, %f44, %f23, %f43;
	ld.global.f32 	%f46, [%rd58+-8];
	ld.global.u16 	%rs7, [%rd57+-4];
	// begin inline asm
	{  cvt.f32.f16 %f24, %rs7;}

	// end inline asm
	fma.rn.f32 	%f47, %f46, %f24, %f45;
	ld.global.f32 	%f48, [%rd58+-4];
	ld.global.u16 	%rs8, [%rd57+-2];
	// begin inline asm
	{  cvt.f32.f16 %f25, %rs8;}

	// end inline asm
	fma.rn.f32 	%f49, %f48, %f25, %f47;
	ld.global.f32 	%f50, [%rd58];
	ld.global.u16 	%rs9, [%rd57];
	// begin inline asm
	{  cvt.f32.f16 %f26, %rs9;}

	// end inline asm
	fma.rn.f32 	%f51, %f50, %f26, %f49;
	ld.global.f32 	%f52, [%rd58+4];
	ld.global.u16 	%rs10, [%rd57+2];
	// begin inline asm
	{  cvt.f32.f16 %f27, %rs10;}

	// end inline asm
	fma.rn.f32 	%f53, %f52, %f27, %f51;
	ld.global.f32 	%f54, [%rd58+8];
	ld.global.u16 	%rs11, [%rd57+4];
	// begin inline asm
	{  cvt.f32.f16 %f28, %rs11;}

	// end inline asm
	fma.rn.f32 	%f55, %f54, %f28, %f53;
	ld.global.f32 	%f56, [%rd58+12];
	ld.global.u16 	%rs12, [%rd57+6];
	// begin inline asm
	{  cvt.f32.f16 %f29, %rs12;}

	// end inline asm
	fma.rn.f32 	%f57, %f56, %f29, %f55;
	ld.global.f32 	%f58, [%rd58+16];
	ld.global.u16 	%rs13, [%rd57+8];
	// begin inline asm
	{  cvt.f32.f16 %f30, %rs13;}

	// end inline asm
	fma.rn.f32 	%f59, %f58, %f30, %f57;
	ld.global.f32 	%f60, [%rd58+20];
	ld.global.u16 	%rs14, [%rd57+10];
	// begin inline asm
	{  cvt.f32.f16 %f31, %rs14;}

	// end inline asm
	fma.rn.f32 	%f61, %f60, %f31, %f59;
	ld.global.f32 	%f62, [%rd58+24];
	ld.global.u16 	%rs15, [%rd57+12];
	// begin inline asm
	{  cvt.f32.f16 %f32, %rs15;}

	// end inline asm
	fma.rn.f32 	%f63, %f62, %f32, %f61;
	ld.global.f32 	%f64, [%rd58+28];
	ld.global.u16 	%rs16, [%rd57+14];
	// begin inline asm
	{  cvt.f32.f16 %f33, %rs16;}

	// end inline asm
	fma.rn.f32 	%f113, %f64, %f33, %f63;
	add.s32 	%r34, %r34, 16;
	add.s64 	%rd58, %rd58, 64;
	add.s64 	%rd57, %rd57, 32;
	setp.ne.s32 	%p3, %r34, 0;
	@%p3 bra 	$L__BB7_3;
$L__BB7_4:
	setp.eq.s32 	%p4, %r6, 0;
	@%p4 bra 	$L__BB7_13;
	and.b32  	%r12, %r21, 7;
	setp.lt.u32 	%p5, %r6, 8;
	@%p5 bra 	$L__BB7_7;
	add.s32 	%r27, %r36, %r4;
	add.s32 	%r28, %r36, %r5;
	mul.wide.u32 	%rd24, %r27, 4;
	add.s64 	%rd25, %rd2, %rd24;
	ld.global.f32 	%f74, [%rd25];
	mul.wide.u32 	%rd26, %r28, 2;
	add.s64 	%rd27, %rd1, %rd26;
	ld.global.u16 	%rs17, [%rd27];
	// begin inline asm
	{  cvt.f32.f16 %f66, %rs17;}

	// end inline asm
	fma.rn.f32 	%f75, %f74, %f66, %f113;
	cvt.u64.u32 	%rd28, %r4;
	cvt.u64.u32 	%rd29, %r36;
	add.s64 	%rd30, %rd29, %rd28;
	shl.b64 	%rd31, %rd30, 2;
	add.s64 	%rd32, %rd2, %rd31;
	ld.global.f32 	%f76, [%rd32+4];
	cvt.u64.u32 	%rd33, %r5;
	add.s64 	%rd34, %rd29, %rd33;
	shl.b64 	%rd35, %rd34, 1;
	add.s64 	%rd36, %rd1, %rd35;
	ld.global.u16 	%rs18, [%rd36+2];
	// begin inline asm
	{  cvt.f32.f16 %f67, %rs18;}

	// end inline asm
	fma.rn.f32 	%f77, %f76, %f67, %f75;
	ld.global.f32 	%f78, [%rd32+8];
	ld.global.u16 	%rs19, [%rd36+4];
	// begin inline asm
	{  cvt.f32.f16 %f68, %rs19;}

	// end inline asm
	fma.rn.f32 	%f79, %f78, %f68, %f77;
	ld.global.f32 	%f80, [%rd32+12];
	ld.global.u16 	%rs20, [%rd36+6];
	// begin inline asm
	{  cvt.f32.f16 %f69, %rs20;}

	// end inline asm
	fma.rn.f32 	%f81, %f80, %f69, %f79;
	ld.global.f32 	%f82, [%rd32+16];
	ld.global.u16 	%rs21, [%rd36+8];
	// begin inline asm
	{  cvt.f32.f16 %f70, %rs21;}

	// end inline asm
	fma.rn.f32 	%f83, %f82, %f70, %f81;
	ld.global.f32 	%f84, [%rd32+20];
	ld.global.u16 	%rs22, [%rd36+10];
	// begin inline asm
	{  cvt.f32.f16 %f71, %rs22;}

	// end inline asm
	fma.rn.f32 	%f85, %f84, %f71, %f83;
	ld.global.f32 	%f86, [%rd32+24];
	ld.global.u16 	%rs23, [%rd36+12];
	// begin inline asm
	{  cvt.f32.f16 %f72, %rs23;}

	// end inline asm
	fma.rn.f32 	%f87, %f86, %f72, %f85;
	ld.global.f32 	%f88, [%rd32+28];
	ld.global.u16 	%rs24, [%rd36+14];
	// begin inline asm
	{  cvt.f32.f16 %f73, %rs24;}

	// end inline asm
	fma.rn.f32 	%f113, %f88, %f73, %f87;
	add.s32 	%r36, %r36, 8;
$L__BB7_7:
	setp.eq.s32 	%p6, %r12, 0;
	@%p6 bra 	$L__BB7_13;
	and.b32  	%r15, %r21, 3;
	setp.lt.u32 	%p7, %r12, 4;
	@%p7 bra 	$L__BB7_10;
	add.s32 	%r29, %r36, %r4;
	add.s32 	%r30, %r36, %r5;
	mul.wide.u32 	%rd37, %r29, 4;
	add.s64 	%rd38, %rd2, %rd37;
	ld.global.f32 	%f94, [%rd38];
	mul.wide.u32 	%rd39, %r30, 2;
	add.s64 	%rd40, %rd1, %rd39;
	ld.global.u16 	%rs25, [%rd40];
	// begin inline asm
	{  cvt.f32.f16 %f90, %rs25;}

	// end inline asm
	fma.rn.f32 	%f95, %f94, %f90, %f113;
	cvt.u64.u32 	%rd41, %r4;
	cvt.u64.u32 	%rd42, %r36;
	add.s64 	%rd43, %rd42, %rd41;
	shl.b64 	%rd44, %rd43, 2;
	add.s64 	%rd45, %rd2, %rd44;
	ld.global.f32 	%f96, [%rd45+4];
	cvt.u64.u32 	%rd46, %r5;
	add.s64 	%rd47, %rd42, %rd46;
	shl.b64 	%rd48, %rd47, 1;
	add.s64 	%rd49, %rd1, %rd48;
	ld.global.u16 	%rs26, [%rd49+2];
	// begin inline asm
	{  cvt.f32.f16 %f91, %rs26;}

	// end inline asm
	fma.rn.f32 	%f97, %f96, %f91, %f95;
	ld.global.f32 	%f98, [%rd45+8];
	ld.global.u16 	%rs27, [%rd49+4];
	// begin inline asm
	{  cvt.f32.f16 %f92, %rs27;}

	// end inline asm
	fma.rn.f32 	%f99, %f98, %f92, %f97;
	ld.global.f32 	%f100, [%rd45+12];
	ld.global.u16 	%rs28, [%rd49+6];
	// begin inline asm
	{  cvt.f32.f16 %f93, %rs28;}

	// end inline asm
	fma.rn.f32 	%f113, %f100, %f93, %f99;
	add.s32 	%r36, %r36, 4;
$L__BB7_10:
	setp.eq.s32 	%p8, %r15, 0;
	@%p8 bra 	$L__BB7_13;
	add.s32 	%r31, %r36, %r5;
	mul.wide.u32 	%rd50, %r31, 2;
	add.s64 	%rd60, %rd1, %rd50;
	add.s32 	%r32, %r36, %r4;
	mul.wide.u32 	%rd51, %r32, 4;
	add.s64 	%rd59, %rd2, %rd51;
	neg.s32 	%r38, %r15;
$L__BB7_12:
	.pragma "nounroll";
	ld.global.f32 	%f102, [%rd59];
	ld.global.u16 	%rs29, [%rd60];
	// begin inline asm
	{  cvt.f32.f16 %f101, %rs29;}

	// end inline asm
	fma.rn.f32 	%f113, %f102, %f101, %f113;
	add.s64 	%rd60, %rd60, 2;
	add.s64 	%rd59, %rd59, 4;
	add.s32 	%r38, %r38, 1;
	setp.ne.s32 	%p9, %r38, 0;
	@%p9 bra 	$L__BB7_12;
$L__BB7_13:
	add.s32 	%r33, %r3, %r2;
	cvta.to.global.u64 	%rd52, %rd16;
	mul.wide.s32 	%rd53, %r33, 4;
	add.s64 	%rd15, %rd52, %rd53;
	st.global.f32 	[%rd15], %f113;
	setp.eq.s64 	%p10, %rd17, 0;
	@%p10 bra 	$L__BB7_15;
	cvta.to.global.u64 	%rd54, %rd17;
	mul.wide.u32 	%rd55, %r2, 2;
	add.s64 	%rd56, %rd54, %rd55;
	ld.global.u16 	%rs30, [%rd56];
	// begin inline asm
	{  cvt.f32.f16 %f103, %rs30;}

	// end inline asm
	add.f32 	%f104, %f103, %f113;
	st.global.f32 	[%rd15], %f104;
$L__BB7_15:
	ret;

}
	// .globl	_Z14argmax_forwardPiPfii
.visible .entry _Z14argmax_forwardPiPfii(
	.param .u64 .ptr .align 1 _Z14argmax_forwardPiPfii_param_0,
	.param .u64 .ptr .align 1 _Z14argmax_forwardPiPfii_param_1,
	.param .u32 _Z14argmax_forwardPiPfii_param_2,
	.param .u32 _Z14argmax_forwardPiPfii_param_3
)
{
	.local .align 8 .b8 	__local_depot8[8];
	.reg .b64 	%SP;
	.reg .b64 	%SPL;
	.reg .pred 	%p<60>;
	.reg .b32 	%r<261>;
	.reg .b32 	%f<90>;
	.reg .b64 	%rd<60>;

	mov.u64 	%SPL, __local_depot8;
	cvta.local.u64 	%SP, %SPL;
	ld.param.u64 	%rd10, [_Z14argmax_forwardPiPfii_param_0];
	ld.param.u64 	%rd11, [_Z14argmax_forwardPiPfii_param_1];
	ld.param.u32 	%r60, [_Z14argmax_forwardPiPfii_param_2];
	ld.param.u32 	%r61, [_Z14argmax_forwardPiPfii_param_3];
	cvta.to.global.u64 	%rd1, %rd10;
	cvta.to.global.u64 	%rd2, %rd11;
	add.u64 	%rd12, %SP, 0;
	add.u64 	%rd3, %SPL, 0;
	mov.u32 	%r1, %ctaid.x;
	mov.u32 	%r2, %tid.x;
	and.b32  	%r246, %r2, 31;
	mul.lo.s32 	%r4, %r61, %r1;
	add.s32 	%r239, %r4, %r246;
	mul.wide.s32 	%rd13, %r239, 4;
	add.s64 	%rd14, %rd2, %rd13;
	ld.global.f32 	%f89, [%rd14];
	setp.ge.s32 	%p1, %r246, %r61;
	mov.u32 	%r255, %r246;
	@%p1 bra 	$L__BB8_14;
	not.b32 	%r63, %r246;
	add.s32 	%r64, %r61, %r63;
	shr.u32 	%r65, %r64, 5;
	add.s32 	%r6, %r65, 1;
	and.b32  	%r7, %r6, 15;
	setp.lt.u32 	%p2, %r64, 480;
	mov.u32 	%r255, %r246;
	@%p2 bra 	$L__BB8_5;
	or.b32  	%r240, %r246, 256;
	and.b32  	%r66, %r6, 268435440;
	neg.s32 	%r238, %r66;
	mov.u32 	%r255, %r246;
$L__BB8_3:
	.pragma "nounroll";
	add.s32 	%r67, %r240, -256;
	mul.wide.s32 	%rd15, %r239, 4;
	add.s64 	%rd16, %rd2, %rd15;
	ld.global.f32 	%f16, [%rd16];
	setp.gt.f32 	%p3, %f16, %f89;
	selp.b32 	%r68, %r67, %r255, %p3;
	selp.f32 	%f17, %f16, %f89, %p3;
	add.s32 	%r69, %r240, -224;
	ld.global.f32 	%f18, [%rd16+128];
	setp.gt.f32 	%p4, %f18, %f17;
	selp.b32 	%r70, %r69, %r68, %p4;
	selp.f32 	%f19, %f18, %f17, %p4;
	add.s32 	%r71, %r240, -192;
	ld.global.f32 	%f20, [%rd16+256];
	setp.gt.f32 	%p5, %f20, %f19;
	selp.b32 	%r72, %r71, %r70, %p5;
	selp.f32 	%f21, %f20, %f19, %p5;
	add.s32 	%r73, %r240, -160;
	ld.global.f32 	%f22, [%rd16+384];
	setp.gt.f32 	%p6, %f22, %f21;
	selp.b32 	%r74, %r73, %r72, %p6;
	selp.f32 	%f23, %f22, %f21, %p6;
	add.s32 	%r75, %r240, -128;
	ld.global.f32 	%f24, [%rd16+512];
	setp.gt.f32 	%p7, %f24, %f23;
	selp.b32 	%r76, %r75, %r74, %p7;
	selp.f32 	%f25, %f24, %f23, %p7;
	add.s32 	%r77, %r240, -96;
	ld.global.f32 	%f26, [%rd16+640];
	setp.gt.f32 	%p8, %f26, %f25;
	selp.b32 	%r78, %r77, %r76, %p8;
	selp.f32 	%f27, %f26, %f25, %p8;
	add.s32 	%r79, %r240, -64;
	ld.global.f32 	%f28, [%rd16+768];
	setp.gt.f32 	%p9, %f28, %f27;
	selp.b32 	%r80, %r79, %r78, %p9;
	selp.f32 	%f29, %f28, %f27, %p9;
	add.s32 	%r81, %r240, -32;
	ld.global.f32 	%f30, [%rd16+896];
	setp.gt.f32 	%p10, %f30, %f29;
	selp.b32 	%r82, %r81, %r80, %p10;
	selp.f32 	%f31, %f30, %f29, %p10;
	add.s32 	%r83, %r240, 224;
	ld.global.f32 	%f32, [%rd16+1024];
	setp.gt.f32 	%p11, %f32, %f31;
	selp.b32 	%r84, %r240, %r82, %p11;
	selp.f32 	%f33, %f32, %f31, %p11;
	add.s32 	%r85, %r240, 32;
	ld.global.f32 	%f34, [%rd16+1152];
	setp.gt.f32 	%p12, %f34, %f33;
	selp.b32 	%r86, %r85, %r84, %p12;
	selp.f32 	%f35, %f34, %f33, %p12;
	add.s32 	%r87, %r240, 64;
	ld.global.f32 	%f36, [%rd16+1280];
	setp.gt.f32 	%p13, %f36, %f35;
	selp.b32 	%r88, %r87, %r86, %p13;
	selp.f32 	%f37, %f36, %f35, %p13;
	add.s32 	%r89, %r240, 96;
	ld.global.f32 	%f38, [%rd16+1408];
	setp.gt.f32 	%p14, %f38, %f37;
	selp.b32 	%r90, %r89, %r88, %p14;
	selp.f32 	%f39, %f38, %f37, %p14;
	add.s32 	%r91, %r240, 128;
	ld.global.f32 	%f40, [%rd16+1536];
	setp.gt.f32 	%p15, %f40, %f39;
	selp.b32 	%r92, %r91, %r90, %p15;
	selp.f32 	%f41, %f40, %f39, %p15;
	add.s32 	%r93, %r240, 160;
	ld.global.f32 	%f42, [%rd16+1664];
	setp.gt.f32 	%p16, %f42, %f41;
	selp.b32 	%r94, %r93, %r92, %p16;
	selp.f32 	%f43, %f42, %f41, %p16;
	add.s32 	%r95, %r240, 192;
	ld.global.f32 	%f44, [%rd16+1792];
	setp.gt.f32 	%p17, %f44, %f43;
	selp.b32 	%r96, %r95, %r94, %p17;
	selp.f32 	%f45, %f44, %f43, %p17;
	ld.global.f32 	%f46, [%rd16+1920];
	setp.gt.f32 	%p18, %f46, %f45;
	selp.b32 	%r255, %r83, %r96, %p18;
	selp.f32 	%f89, %f46, %f45, %p18;
	add.s32 	%r240, %r240, 512;
	add.s32 	%r239, %r239, 512;
	add.s32 	%r238, %r238, 16;
	setp.ne.s32 	%p19, %r238, 0;
	@%p19 bra 	$L__BB8_3;
	add.s32 	%r246, %r240, -256;
$L__BB8_5:
	setp.eq.s32 	%p20, %r7, 0;
	@%p20 bra 	$L__BB8_14;
	and.b32  	%r22, %r6, 7;
	setp.lt.u32 	%p21, %r7, 8;
	@%p21 bra 	$L__BB8_8;
	add.s32 	%r98, %r246, %r4;
	mul.wide.s32 	%rd17, %r98, 4;
	add.s64 	%rd18, %rd2, %rd17;
	ld.global.f32 	%f48, [%rd18];
	setp.gt.f32 	%p22, %f48, %f89;
	selp.b32 	%r99, %r246, %r255, %p22;
	selp.f32 	%f49, %f48, %f89, %p22;
	add.s32 	%r100, %r246, 32;
	ld.global.f32 	%f50, [%rd18+128];
	setp.gt.f32 	%p23, %f50, %f49;
	selp.b32 	%r101, %r100, %r99, %p23;
	selp.f32 	%f51, %f50, %f49, %p23;
	add.s32 	%r102, %r246, 64;
	ld.global.f32 	%f52, [%rd18+256];
	setp.gt.f32 	%p24, %f52, %f51;
	selp.b32 	%r103, %r102, %r101, %p24;
	selp.f32 	%f53, %f52, %f51, %p24;
	add.s32 	%r104, %r246, 96;
	ld.global.f32 	%f54, [%rd18+384];
	setp.gt.f32 	%p25, %f54, %f53;
	selp.b32 	%r105, %r104, %r103, %p25;
	selp.f32 	%f55, %f54, %f53, %p25;
	add.s32 	%r106, %r246, 128;
	ld.global.f32 	%f56, [%rd18+512];
	setp.gt.f32 	%p26, %f56, %f55;
	selp.b32 	%r107, %r106, %r105, %p26;
	selp.f32 	%f57, %f56, %f55, %p26;
	add.s32 	%r108, %r246, 160;
	ld.global.f32 	%f58, [%rd18+640];
	setp.gt.f32 	%p27, %f58, %f57;
	selp.b32 	%r109, %r108, %r107, %p27;
	selp.f32 	%f59, %f58, %f57, %p27;
	add.s32 	%r110, %r246, 192;
	ld.global.f32 	%f60, [%rd18+768];
	setp.gt.f32 	%p28, %f60, %f59;
	selp.b32 	%r111, %r110, %r109, %p28;
	selp.f32 	%f61, %f60, %f59, %p28;
	add.s32 	%r112, %r246, 224;
	ld.global.f32 	%f62, [%rd18+896];
	setp.gt.f32 	%p29, %f62, %f61;
	selp.b32 	%r255, %r112, %r111, %p29;
	selp.f32 	%f89, %f62, %f61, %p29;
	add.s32 	%r246, %r246, 256;
$L__BB8_8:
	setp.eq.s32 	%p30, %r22, 0;
	@%p30 bra 	$L__BB8_14;
	and.b32  	%r28, %r6, 3;
	setp.lt.u32 	%p31, %r22, 4;
	@%p31 bra 	$L__BB8_11;
	add.s32 	%r114, %r246, %r4;
	mul.wide.s32 	%rd19, %r114, 4;
	add.s64 	%rd20, %rd2, %rd19;
	ld.global.f32 	%f64, [%rd20];
	setp.gt.f32 	%p32, %f64, %f89;
	selp.b32 	%r115, %r246, %r255, %p32;
	selp.f32 	%f65, %f64, %f89, %p32;
	add.s32 	%r116, %r246, 32;
	ld.global.f32 	%f66, [%rd20+128];
	setp.gt.f32 	%p33, %f66, %f65;
	selp.b32 	%r117, %r116, %r115, %p33;
	selp.f32 	%f67, %f66, %f65, %p33;
	add.s32 	%r118, %r246, 64;
	ld.global.f32 	%f68, [%rd20+256];
	setp.gt.f32 	%p34, %f68, %f67;
	selp.b32 	%r119, %r118, %r117, %p34;
	selp.f32 	%f69, %f68, %f67, %p34;
	add.s32 	%r120, %r246, 96;
	ld.global.f32 	%f70, [%rd20+384];
	setp.gt.f32 	%p35, %f70, %f69;
	selp.b32 	%r255, %r120, %r119, %p35;
	selp.f32 	%f89, %f70, %f69, %p35;
	add.s32 	%r246, %r246, 128;
$L__BB8_11:
	setp.eq.s32 	%p36, %r28, 0;
	@%p36 bra 	$L__BB8_14;
	add.s32 	%r252, %r246, %r4;
	neg.s32 	%r251, %r28;
$L__BB8_13:
	.pragma "nounroll";
	mul.wide.s32 	%rd21, %r252, 4;
	add.s64 	%rd22, %rd2, %rd21;
	ld.global.f32 	%f71, [%rd22];
	setp.gt.f32 	%p37, %f71, %f89;
	selp.b32 	%r255, %r246, %r255, %p37;
	selp.f32 	%f89, %f71, %f89, %p37;
	add.s32 	%r246, %r246, 32;
	add.s32 	%r252, %r252, 32;
	add.s32 	%r251, %r251, 1;
	setp.ne.s32 	%p38, %r251, 0;
	@%p38 bra 	$L__BB8_13;
$L__BB8_14:
	bar.warp.sync 	-1;
	shfl.sync.bfly.b32	%r121|%p39, %r255, 16, 31, -1;
	add.s32 	%r122, %r121, %r4;
	mul.wide.s32 	%rd23, %r122, 4;
	add.s64 	%rd24, %rd2, %rd23;
	ld.global.f32 	%f72, [%rd24];
	setp.gt.f32 	%p40, %f72, %f89;
	selp.b32 	%r123, %r121, %r255, %p40;
	selp.f32 	%f73, %f72, %f89, %p40;
	bar.warp.sync 	-1;
	shfl.sync.bfly.b32	%r124|%p41, %r123, 8, 31, -1;
	add.s32 	%r125, %r124, %r4;
	mul.wide.s32 	%rd25, %r125, 4;
	add.s64 	%rd26, %rd2, %rd25;
	ld.global.f32 	%f74, [%rd26];
	setp.gt.f32 	%p42, %f74, %f73;
	selp.b32 	%r126, %r124, %r123, %p42;
	selp.f32 	%f75, %f74, %f73, %p42;
	bar.warp.sync 	-1;
	shfl.sync.bfly.b32	%r127|%p43, %r126, 4, 31, -1;
	add.s32 	%r128, %r127, %r4;
	mul.wide.s32 	%rd27, %r128, 4;
	add.s64 	%rd28, %rd2, %rd27;
	ld.global.f32 	%f76, [%rd28];
	setp.gt.f32 	%p44, %f76, %f75;
	selp.b32 	%r129, %r127, %r126, %p44;
	selp.f32 	%f77, %f76, %f75, %p44;
	bar.warp.sync 	-1;
	shfl.sync.bfly.b32	%r130|%p45, %r129, 2, 31, -1;
	add.s32 	%r131, %r130, %r4;
	mul.wide.s32 	%rd29, %r131, 4;
	add.s64 	%rd30, %rd2, %rd29;
	ld.global.f32 	%f78, [%rd30];
	setp.gt.f32 	%p46, %f78, %f77;
	selp.b32 	%r132, %r130, %r129, %p46;
	selp.f32 	%f79, %f78, %f77, %p46;
	bar.warp.sync 	-1;
	shfl.sync.bfly.b32	%r133|%p47, %r132, 1, 31, -1;
	add.s32 	%r134, %r133, %r4;
	mul.wide.s32 	%rd31, %r134, 4;
	add.s64 	%rd32, %rd2, %rd31;
	ld.global.f32 	%f80, [%rd32];
	setp.gt.f32 	%p48, %f80, %f79;
	selp.b32 	%r135, %r133, %r132, %p48;
	bar.warp.sync 	-1;
	mul.wide.u32 	%rd33, %r1, 4;
	add.s64 	%rd34, %rd1, %rd33;
	st.global.u32 	[%rd34], %r135;
	mov.u32 	%r136, %tid.y;
	mov.u32 	%r137, %tid.z;
	or.b32  	%r138, %r136, %r137;
	or.b32  	%r139, %r138, %r2;
	setp.ne.s32 	%p49, %r139, 0;
	@%p49 bra 	$L__BB8_30;
	mov.u32 	%r140, %ctaid.y;
	mov.u32 	%r141, %ctaid.z;
	or.b32  	%r142, %r140, %r141;
	or.b32  	%r143, %r142, %r1;
	setp.ne.s32 	%p50, %r143, 0;
	@%p50 bra 	$L__BB8_30;
	mov.u64 	%rd35, $str;
	cvta.global.u64 	%rd36, %rd35;
	{ // callseq 0, 0
	.param .b64 param0;
	st.param.b64 	[param0], %rd36;
	.param .b64 param1;
	st.param.b64 	[param1], 0;
	.param .b32 retval0;
	call.uni (retval0), 
	vprintf, 
	(
	param0, 
	param1
	);
	ld.param.b32 	%r144, [retval0];
	} // callseq 0
	mov.u64 	%rd37, $str$1;
	cvta.global.u64 	%rd38, %rd37;
	{ // callseq 1, 0
	.param .b64 param0;
	st.param.b64 	[param0], %rd38;
	.param .b64 param1;
	st.param.b64 	[param1], 0;
	.param .b32 retval0;
	call.uni (retval0), 
	vprintf, 
	(
	param0, 
	param1
	);
	ld.param.b32 	%r146, [retval0];
	} // callseq 1
	setp.lt.s32 	%p51, %r60, 1;
	@%p51 bra 	$L__BB8_29;
	and.b32  	%r45, %r60, 15;
	setp.lt.u32 	%p52, %r60, 16;
	mov.b32 	%r258, 0;
	@%p52 bra 	$L__BB8_20;
	and.b32  	%r258, %r60, 2147483632;
	neg.s32 	%r256, %r258;
	add.s64 	%rd58, %rd1, 32;
	mov.u64 	%rd39, $str$2;
$L__BB8_19:
	.pragma "nounroll";
	ld.global.u32 	%r149, [%rd58+-32];
	st.local.u32 	[%rd3], %r149;
	cvta.global.u64 	%rd40, %rd39;
	{ // callseq 2, 0
	.param .b64 param0;
	st.param.b64 	[param0], %rd40;
	.param .b64 param1;
	st.param.b64 	[param1], %rd12;
	.param .b32 retval0;
	call.uni (retval0), 
	vprintf, 
	(
	param0, 
	param1
	);
	ld.param.b32 	%r150, [retval0];
	} // callseq 2
	ld.global.u32 	%r152, [%rd58+-28];
	st.local.u32 	[%rd3], %r152;
	{ // callseq 3, 0
	.param .b64 param0;
	st.param.b64 	[param0], %rd40;
	.param .b64 param1;
	st.param.b64 	[param1], %rd12;
	.param .b32 retval0;
	call.uni (retval0), 
	vprintf, 
	(
	param0, 
	param1
	);
	ld.param.b32 	%r153, [retval0];
	} // callseq 3
	ld.global.u32 	%r155, [%rd58+-24];
	st.local.u32 	[%rd3], %r155;
	{ // callseq 4, 0
	.param .b64 param0;
	st.param.b64 	[param0], %rd40;
	.param .b64 param1;
	st.param.b64 	[param1], %rd12;
	.param .b32 retval0;
	call.uni (retval0), 
	vprintf, 
	(
	param0, 
	param1
	);
	ld.param.b32 	%r156, [retval0];
	} // callseq 4
	ld.global.u32 	%r158, [%rd58+-20];
	st.local.u32 	[%rd3], %r158;
	{ // callseq 5, 0
	.param .b64 param0;
	st.param.b64 	[param0], %rd40;
	.param .b64 param1;
	st.param.b64 	[param1], %rd12;
	.param .b32 retval0;
	call.uni (retval0), 
	vprintf, 
	(
	param0, 
	param1
	);
	ld.param.b32 	%r159, [retval0];
	} // callseq 5
	ld.global.u32 	%r161, [%rd58+-16];
	st.local.u32 	[%rd3], %r161;
	{ // callseq 6, 0
	.param .b64 param0;
	st.param.b64 	[param0], %rd40;
	.param .b64 param1;
	st.param.b64 	[param1], %rd12;
	.param .b32 retval0;
	call.uni (retval0), 
	vprintf, 
	(
	param0, 
	param1
	);
	ld.param.b32 	%r162, [retval0];
	} // callseq 6
	ld.global.u32 	%r164, [%rd58+-12];
	st.local.u32 	[%rd3], %r164;
	{ // callseq 7, 0
	.param .b64 param0;
	st.param.b64 	[param0], %rd40;
	.param .b64 param1;
	st.param.b64 	[param1], %rd12;
	.param .b32 retval0;
	call.uni (retval0), 
	vprintf, 
	(
	param0, 
	param1
	);
	ld.param.b32 	%r165, [retval0];
	} // callseq 7
	ld.global.u32 	%r167, [%rd58+-8];
	st.local.u32 	[%rd3], %r167;
	{ // callseq 8, 0
	.param .b64 param0;
	st.param.b64 	[param0], %rd40;
	.param .b64 param1;
	st.param.b64 	[param1], %rd12;
	.param .b32 retval0;
	call.uni (retval0), 
	vprintf, 
	(
	param0, 
	param1
	);
	ld.param.b32 	%r168, [retval0];
	} // callseq 8
	ld.global.u32 	%r170, [%rd58+-4];
	st.local.u32 	[%rd3], %r170;
	{ // callseq 9, 0
	.param .b64 param0;
	st.param.b64 	[param0], %rd40;
	.param .b64 param1;
	st.param.b64 	[param1], %rd12;
	.param .b32 retval0;
	call.uni (retval0), 
	vprintf, 
	(
	param0, 
	param1
	);
	ld.param.b32 	%r171, [retval0];
	} // callseq 9
	ld.global.u32 	%r173, [%rd58];
	st.local.u32 	[%rd3], %r173;
	{ // callseq 10, 0
	.param .b64 param0;
	st.param.b64 	[param0], %rd40;
	.param .b64 param1;
	st.param.b64 	[param1], %rd12;
	.param .b32 retval0;
	call.uni (retval0), 
	vprintf, 
	(
	param0, 
	param1
	);
	ld.param.b32 	%r174, [retval0];
	} // callseq 10
	ld.global.u32 	%r176, [%rd58+4];
	st.local.u32 	[%rd3], %r176;
	{ // callseq 11, 0
	.param .b64 param0;
	st.param.b64 	[param0], %rd40;
	.param .b64 param1;
	st.param.b64 	[param1], %rd12;
	.param .b32 retval0;
	call.uni (retval0), 
	vprintf, 
	(
	param0, 
	param1
	);
	ld.param.b32 	%r177, [retval0];
	} // callseq 11
	ld.global.u32 	%r179, [%rd58+8];
	st.local.u32 	[%rd3], %r179;
	{ // callseq 12, 0
	.param .b64 param0;
	st.param.b64 	[param0], %rd40;
	.param .b64 param1;
	st.param.b64 	[param1], %rd12;
	.param .b32 retval0;
	call.uni (retval0), 
	vprintf, 
	(
	param0, 
	param1
	);
	ld.param.b32 	%r180, [retval0];
	} // callseq 12
	ld.global.u32 	%r182, [%rd58+12];
	st.local.u32 	[%rd3], %r182;
	{ // callseq 13, 0
	.param .b64 param0;
	st.param.b64 	[param0], %rd40;
	.param .b64 param1;
	st.param.b64 	[param1], %rd12;
	.param .b32 retval0;
	call.uni (retval0), 
	vprintf, 
	(
	param0, 
	param1
	);
	ld.param.b32 	%r183, [retval0];
	} // callseq 13
	ld.global.u32 	%r185, [%rd58+16];
	st.local.u32 	[%rd3], %r185;
	{ // callseq 14, 0
	.param .b64 param0;
	st.param.b64 	[param0], %rd40;
	.param .b64 param1;
	st.param.b64 	[param1], %rd12;
	.param .b32 retval0;
	call.uni (retval0), 
	vprintf, 
	(
	param0, 
	param1
	);
	ld.param.b32 	%r186, [retval0];
	} // callseq 14
	ld.global.u32 	%r188, [%rd58+20];
	st.local.u32 	[%rd3], %r188;
	{ // callseq 15, 0
	.param .b64 param0;
	st.param.b64 	[param0], %rd40;
	.param .b64 param1;
	st.param.b64 	[param1], %rd12;
	.param .b32 retval0;
	call.uni (retval0), 
	vprintf, 
	(
	param0, 
	param1
	);
	ld.param.b32 	%r189, [retval0];
	} // callseq 15
	ld.global.u32 	%r191, [%rd58+24];
	st.local.u32 	[%rd3], %r191;
	{ // callseq 16, 0
	.param .b64 param0;
	st.param.b64 	[param0], %rd40;
	.param .b64 param1;
	st.param.b64 	[param1], %rd12;
	.param .b32 retval0;
	call.uni (retval0), 
	vprintf, 
	(
	param0, 
	param1
	);
	ld.param.b32 	%r192, [retval0];
	} // callseq 16
	ld.global.u32 	%r194, [%rd58+28];
	st.local.u32 	[%rd3], %r194;
	{ // callseq 17, 0
	.param .b64 param0;
	st.param.b64 	[param0], %rd40;
	.param .b64 param1;
	st.param.b64 	[param1], %rd12;
	.param .b32 retval0;
	call.uni (retval0), 
	vprintf, 
	(
	param0, 
	param1
	);
	ld.param.b32 	%r195, [retval0];
	} // callseq 17
	add.s32 	%r256, %r256, 16;
	add.s64 	%rd58, %rd58, 64;
	setp.ne.s32 	%p53, %r256, 0;
	@%p53 bra 	$L__BB8_19;
$L__BB8_20:
	setp.eq.s32 	%p54, %r45, 0;
	@%p54 bra 	$L__BB8_29;
	and.b32  	%r51, %r60, 7;
	setp.lt.u32 	%p55, %r45, 8;
	@%p55 bra 	$L__BB8_23;
	mul.wide.u32 	%rd42, %r258, 4;
	add.s64 	%rd43, %rd1, %rd42;
	ld.global.u32 	%r197, [%rd43];
	st.local.u32 	[%rd3], %r197;
	mov.u64 	%rd44, $str$2;
	cvta.global.u64 	%rd45, %rd44;
	{ // callseq 18, 0
	.param .b64 param0;
	st.param.b64 	[param0], %rd45;
	.param .b64 param1;
	st.param.b64 	[param1], %rd12;
	.param .b32 retval0;
	call.uni (retval0), 
	vprintf, 
	(
	param0, 
	param1
	);
	ld.param.b32 	%r198, [retval0];
	} // callseq 18
	ld.global.u32 	%r200, [%rd43+4];
	st.local.u32 	[%rd3], %r200;
	{ // callseq 19, 0
	.param .b64 param0;
	st.param.b64 	[param0], %rd45;
	.param .b64 param1;
	st.param.b64 	[param1], %rd12;
	.param .b32 retval0;
	call.uni (retval0), 
	vprintf, 
	(
	param0, 
	param1
	);
	ld.param.b32 	%r201, [retval0];
	} // callseq 19
	ld.global.u32 	%r203, [%rd43+8];
	st.local.u32 	[%rd3], %r203;
	{ // callseq 20, 0
	.param .b64 param0;
	st.param.b64 	[param0], %rd45;
	.param .b64 param1;
	st.param.b64 	[param1], %rd12;
	.param .b32 retval0;
	call.uni (retval0), 
	vprintf, 
	(
	param0, 
	param1
	);
	ld.param.b32 	%r204, [retval0];
	} // callseq 20
	ld.global.u32 	%r206, [%rd43+12];
	st.local.u32 	[%rd3], %r206;
	{ // callseq 21, 0
	.param .b64 param0;
	st.param.b64 	[param0], %rd45;
	.param .b64 param1;
	st.param.b64 	[param1], %rd12;
	.param .b32 retval0;
	call.uni (retval0), 
	vprintf, 
	(
	param0, 
	param1
	);
	ld.param.b32 	%r207, [retval0];
	} // callseq 21
	ld.global.u32 	%r209, [%rd43+16];
	st.local.u32 	[%rd3], %r209;
	{ // callseq 22, 0
	.param .b64 param0;
	st.param.b64 	[param0], %rd45;
	.param .b64 param1;
	st.param.b64 	[param1], %rd12;
	.param .b32 retval0;
	call.uni (retval0), 
	vprintf, 
	(
	param0, 
	param1
	);
	ld.param.b32 	%r210, [retval0];
	} // callseq 22
	ld.global.u32 	%r212, [%rd43+20];
	st.local.u32 	[%rd3], %r212;
	{ // callseq 23, 0
	.param .b64 param0;
	st.param.b64 	[param0], %rd45;
	.param .b64 param1;
	st.param.b64 	[param1], %rd12;
	.param .b32 retval0;
	call.uni (retval0), 
	vprintf, 
	(
	param0, 
	param1
	);
	ld.param.b32 	%r213, [retval0];
	} // callseq 23
	ld.global.u32 	%r215, [%rd43+24];
	st.local.u32 	[%rd3], %r215;
	{ // callseq 24, 0
	.param .b64 param0;
	st.param.b64 	[param0], %rd45;
	.param .b64 param1;
	st.param.b64 	[param1], %rd12;
	.param .b32 retval0;
	call.uni (retval0), 
	vprintf, 
	(
	param0, 
	param1
	);
	ld.param.b32 	%r216, [retval0];
	} // callseq 24
	ld.global.u32 	%r218, [%rd43+28];
	st.local.u32 	[%rd3], %r218;
	{ // callseq 25, 0
	.param .b64 param0;
	st.param.b64 	[param0], %rd45;
	.param .b64 param1;
	st.param.b64 	[param1], %rd12;
	.param .b32 retval0;
	call.uni (retval0), 
	vprintf, 
	(
	param0, 
	param1
	);
	ld.param.b32 	%r219, [retval0];
	} // callseq 25
	add.s32 	%r258, %r258, 8;
$L__BB8_23:
	setp.eq.s32 	%p56, %r51, 0;
	@%p56 bra 	$L__BB8_29;
	and.b32  	%r54, %r60, 3;
	setp.lt.u32 	%p57, %r51, 4;
	@%p57 bra 	$L__BB8_26;
	mul.wide.u32 	%rd47, %r258, 4;
	add.s64 	%rd48, %rd1, %rd47;
	ld.global.u32 	%r221, [%rd48];
	st.local.u32 	[%rd3], %r221;
	mov.u64 	%rd49, $str$2;
	cvta.global.u64 	%rd50, %rd49;
	{ // callseq 26, 0
	.param .b64 param0;
	st.param.b64 	[param0], %rd50;
	.param .b64 param1;
	st.param.b64 	[param1], %rd12;
	.param .b32 retval0;
	call.uni (retval0), 
	vprintf, 
	(
	param0, 
	param1
	);
	ld.param.b32 	%r222, [retval0];
	} // callseq 26
	ld.global.u32 	%r224, [%rd48+4];
	st.local.u32 	[%rd3], %r224;
	{ // callseq 27, 0
	.param .b64 param0;
	st.param.b64 	[param0], %rd50;
	.param .b64 param1;
	st.param.b64 	[param1], %rd12;
	.param .b32 retval0;
	call.uni (retval0), 
	vprintf, 
	(
	param0, 
	param1
	);
	ld.param.b32 	%r225, [retval0];
	} // callseq 27
	ld.global.u32 	%r227, [%rd48+8];
	st.local.u32 	[%rd3], %r227;
	{ // callseq 28, 0
	.param .b64 param0;
	st.param.b64 	[param0], %rd50;
	.param .b64 param1;
	st.param.b64 	[param1], %rd12;
	.param .b32 retval0;
	call.uni (retval0), 
	vprintf, 
	(
	param0, 
	param1
	);
	ld.param.b32 	%r228, [retval0];
	} // callseq 28
	ld.global.u32 	%r230, [%rd48+12];
	st.local.u32 	[%rd3], %r230;
	{ // callseq 29, 0
	.param .b64 param0;
	st.param.b64 	[param0], %rd50;
	.param .b64 param1;
	st.param.b64 	[param1], %rd12;
	.param .b32 retval0;
	call.uni (retval0), 
	vprintf, 
	(
	param0, 
	param1
	);
	ld.param.b32 	%r231, [retval0];
	} // callseq 29
	add.s32 	%r258, %r258, 4;
$L__BB8_26:
	setp.eq.s32 	%p58, %r54, 0;
	@%p58 bra 	$L__BB8_29;
	mul.wide.u32 	%rd52, %r258, 4;
	add.s64 	%rd59, %rd1, %rd52;
	neg.s32 	%r260, %r54;
	mov.u64 	%rd53, $str$2;
$L__BB8_28:
	.pragma "nounroll";
	ld.global.u32 	%r233, [%rd59];
	st.local.u32 	[%rd3], %r233;
	cvta.global.u64 	%rd54, %rd53;
	{ // callseq 30, 0
	.param .b64 param0;
	st.param.b64 	[param0], %rd54;
	.param .b64 param1;
	st.param.b64 	[param1], %rd12;
	.param .b32 retval0;
	call.uni (retval0), 
	vprintf, 
	(
	param0, 
	param1
	);
	ld.param.b32 	%r234, [retval0];
	} // callseq 30
	add.s64 	%rd59, %rd59, 4;
	add.s32 	%r260, %r260, 1;
	setp.ne.s32 	%p59, %r260, 0;
	@%p59 bra 	$L__BB8_28;
$L__BB8_29:
	mov.u64 	%rd56, $str$3;
	cvta.global.u64 	%rd57, %rd56;
	{ // callseq 31, 0
	.param .b64 param0;
	st.param.b64 	[param0], %rd57;
	.param .b64 param1;
	st.param.b64 	[param1], 0;
	.param .b32 retval0;
	call.uni (retval0), 
	vprintf, 
	(
	param0, 
	param1
	);
	ld.param.b32 	%r236, [retval0];
	} // callseq 31
$L__BB8_30:
	ret;

}


// ===== COMPILED SASS (sm_100) =====

	.target	sm_100

	.elftype	@"ET_EXEC"


//--------------------- .note.nv.tkinfo           --------------------------
	.section	.note.nv.tkinfo,"",@"SHT_NOTE"
	.sectionflags	@"SHF_NOTE_NV_TKINFO"
	.tkinfo
        /*0018*/ 	.word	0x00000002
        /*0030*/ 	.string	""
        /*0030*/ 	.string	"ptxas"
        /*0030*/ 	.string	"Cuda compilation tools, release 13.0, V13.0.88"
        /*0030*/ 	.string	"Build cuda_13.0.r13.0/compiler.36424714_0"
        /*0030*/ 	.string	"-arch sm_100 -m 64 "



//--------------------- .note.nv.cuinfo           --------------------------
	.section	.note.nv.cuinfo,"",@"SHT_NOTE"
	.sectionflags	@"SHF_NOTE_NV_CUINFO"
        /*0018*/ 	.short	0x0002
        /*001a*/ 	.short	0x0064
        /*001c*/ 	.short	0x0082
	.zero		2


//--------------------- .nv.info                  --------------------------
	.section	.nv.info,"",@"SHT_CUDA_INFO"
	.align	4


	//----- nvinfo : EIATTR_REGCOUNT
	.align		4
        /*0000*/ 	.byte	0x04, 0x2f
        /*0002*/ 	.short	(.L_6 - .L_5)
	.align		4
.L_5:
        /*0004*/ 	.word	index@(_Z15get_content_rowPfP6__halfPiii)
        /*0008*/ 	.word	0x0000000a


	//----- nvinfo : EIATTR_FRAME_SIZE
	.align		4
.L_6:
        /*000c*/ 	.byte	0x04, 0x11
        /*000e*/ 	.short	(.L_8 - .L_7)
	.align		4
.L_7:
        /*0010*/ 	.word	index@(_Z15get_content_rowPfP6__halfPiii)
        /*0014*/ 	.word	0x00000000


	//----- nvinfo : EIATTR_REGCOUNT
	.align		4
.L_8:
        /*0018*/ 	.byte	0x04, 0x2f
        /*001a*/ 	.short	(.L_10 - .L_9)
	.align		4
.L_9:
        /*001c*/ 	.word	index@(_Z15rmsnorm_forwardPfS_P6__halffii)
        /*0020*/ 	.word	0x0000001f


	//----- nvinfo : EIATTR_FRAME_SIZE
	.align		4
.L_10:
        /*0024*/ 	.byte	0x04, 0x11
        /*0026*/ 	.short	(.L_12 - .L_11)
	.align		4
.L_11:
        /*0028*/ 	.word	index@($__internal_5_$__cuda_sm3x_div_rn_noftz_f32_slowpath)
        /*002c*/ 	.word	0x00000000


	//----- nvinfo : EIATTR_FRAME_SIZE
	.align		4
.L_12:
        /*0030*/ 	.byte	0x04, 0x11
        /*0032*/ 	.short	(.L_14 - .L_13)
	.align		4
.L_13:
        /*0034*/ 	.word	index@(_Z15rmsnorm_forwardPfS_P6__halffii)
        /*0038*/ 	.word	0x00000000


	//----- nvinfo : EIATTR_REGCOUNT
	.align		4
.L_14:
        /*003c*/ 	.byte	0x04, 0x2f
        /*003e*/ 	.short	(.L_16 - .L_15)
	.align		4
.L_15:
        /*0040*/ 	.word	index@(_Z14linear_forwardPfS_P6__halfS1_iii)
        /*0044*/ 	.word	0x0000001e


	//----- nvinfo : EIATTR_FRAME_SIZE
	.align		4
.L_16:
        /*0048*/ 	.byte	0x04, 0x11
        /*004a*/ 	.short	(.L_18 - .L_17)
	.align		4
.L_17:
        /*004c*/ 	.word	index@(_Z14linear_forwardPfS_P6__halfS1_iii)
        /*0050*/ 	.word	0x00000000


	//----- nvinfo : EIATTR_REGCOUNT
	.align		4
.L_18:
        /*0054*/ 	.byte	0x04, 0x2f
        /*0056*/ 	.short	(.L_20 - .L_19)
	.align		4
.L_19:
        /*0058*/ 	.word	index@(_Z12rope_forwardPffiiii)
        /*005c*/ 	.word	0x0000001e


	//----- nvinfo : EIATTR_FRAME_SIZE
	.align		4
.L_20:
        /*0060*/ 	.byte	0x04, 0x11
        /*0062*/ 	.short	(.L_22 - .L_21)
	.align		4
.L_21:
        /*0064*/ 	.word	index@($__internal_4_$__cuda_sm3x_div_rn_noftz_f32_slowpath)
        /*0068*/ 	.word	0x00000020


	//----- nvinfo : EIATTR_FRAME_SIZE
	.align		4
.L_22:
        /*006c*/ 	.byte	0x04, 0x11
        /*006e*/ 	.short	(.L_24 - .L_23)
	.align		4
.L_23:
        /*0070*/ 	.word	index@($__internal_3_$__cuda_sm20_rcp_rn_f32_slowpath)
        /*0074*/ 	.word	0x00000020


	//----- nvinfo : EIATTR_FRAME_SIZE
	.align		4
.L_24:
        /*0078*/ 	.byte	0x04, 0x11
        /*007a*/ 	.short	(.L_26 - .L_25)
	.align		4
.L_25:
        /*007c*/ 	.word	index@(_Z12rope_forwardPffiiii)
        /*0080*/ 	.word	0x00000020


	//----- nvinfo : EIATTR_REGCOUNT
	.align		4
.L_26:
        /*0084*/ 	.byte	0x04, 0x2f
        /*0086*/ 	.short	(.L_28 - .L_27)
	.align		4
.L_27:
        /*0088*/ 	.word	index@(_Z29group_flash_attention_forwardPfS_S_S_S_iiiiiiiiii)
        /*008c*/ 	.word	0x00000028


	//----- nvinfo : EIATTR_FRAME_SIZE
	.align		4
.L_28:
        /*0090*/ 	.byte	0x04, 0x11
        /*0092*/ 	.short	(.L_30 - .L_29)
	.align		4
.L_29:
        /*0094*/ 	.word	index@($__internal_2_$__cuda_sm3x_div_rn_noftz_f32_slowpath)
        /*0098*/ 	.word	0x00000000


	//----- nvinfo : EIATTR_FRAME_SIZE
	.align		4
.L_30:
        /*009c*/ 	.byte	0x04, 0x11
        /*009e*/ 	.short	(.L_32 - .L_31)
	.align		4
.L_31:
        /*00a0*/ 	.word	index@($__internal_1_$__cuda_sm20_sqrt_rn_f32_slowpath)
        /*00a4*/ 	.word	0x00000000


	//----- nvinfo : EIATTR_FRAME_SIZE
	.align		4
.L_32:
        /*00a8*/ 	.byte	0x04, 0x11
        /*00aa*/ 	.short	(.L_34 - .L_33)
	.align		4
.L_33:
        /*00ac*/ 	.word	index@(_Z29group_flash_attention_forwardPfS_S_S_S_iiiiiiiiii)
        /*00b0*/ 	.word	0x00000000


	//----- nvinfo : EIATTR_REGCOUNT
	.align		4
.L_34:
        /*00b4*/ 	.byte	0x04, 0x2f
        /*00b6*/ 	.short	(.L_36 - .L_35)
	.align		4
.L_35:
        /*00b8*/ 	.word	index@(_Z16residual_forwardPfS_ii)
        /*00bc*/ 	.word	0x0000000c


	//----- nvinfo : EIATTR_FRAME_SIZE
	.align		4
.L_36:
        /*00c0*/ 	.byte	0x04, 0x11
        /*00c2*/ 	.short	(.L_38 - .L_37)
	.align		4
.L_37:
        /*00c4*/ 	.word	index@(_Z16residual_forwardPfS_ii)
        /*00c8*/ 	.word	0x00000000


	//----- nvinfo : EIATTR_REGCOUNT
	.align		4
.L_38:
        /*00cc*/ 	.byte	0x04, 0x2f
        /*00ce*/ 	.short	(.L_40 - .L_39)
	.align		4
.L_39:
        /*00d0*/ 	.word	index@(_Z12silu_forwardPfS_ii)
        /*00d4*/ 	.word	0x00000011


	//----- nvinfo : EIATTR_FRAME_SIZE
	.align		4
.L_40:
        /*00d8*/ 	.byte	0x04, 0x11
        /*00da*/ 	.short	(.L_42 - .L_41)
	.align		4
.L_41:
        /*00dc*/ 	.word	index@($__internal_0_$__cuda_sm20_rcp_rn_f32_slowpath)
        /*00e0*/ 	.word	0x00000000


	//----- nvinfo : EIATTR_FRAME_SIZE
	.align		4
.L_42:
        /*00e4*/ 	.byte	0x04, 0x11
        /*00e6*/ 	.short	(.L_44 - .L_43)
	.align		4
.L_43:
        /*00e8*/ 	.word	index@(_Z12silu_forwardPfS_ii)
        /*00ec*/ 	.word	0x00000000


	//----- nvinfo : EIATTR_REGCOUNT
	.align		4
.L_44:
        /*00f0*/ 	.byte	0x04, 0x2f
        /*00f2*/ 	.short	(.L_46 - .L_45)
	.align		4
.L_45:
        /*00f4*/ 	.word	index@(_Z14logits_forwardPfS_P6__halfS1_iii)
        /*00f8*/ 	.word	0x0000001e


	//----- nvinfo : EIATTR_FRAME_SIZE
	.align		4
.L_46:
        /*00fc*/ 	.byte	0x04, 0x11
        /*00fe*/ 	.short	(.L_48 - .L_47)
	.align		4
.L_47:
        /*0100*/ 	.word	index@(_Z14logits_forwardPfS_P6__halfS1_iii)
        /*0104*/ 	.word	0x00000000


	//----- nvinfo : EIATTR_REGCOUNT
	.align		4
.L_48:
        /*0108*/ 	.byte	0x04, 0x2f
        /*010a*/ 	.short	(.L_50 - .L_49)
	.align		4
.L_49:
        /*010c*/ 	.word	index@(_Z14argmax_forwardPiPfii)
        /*0110*/ 	.word	0x0000001f


	//----- nvinfo : EIATTR_FRAME_SIZE
	.align		4
.L_50:
        /*0114*/ 	.byte	0x04, 0x11
        /*0116*/ 	.short	(.L_52 - .L_51)
	.align		4
.L_51:
        /*0118*/ 	.word	index@(_Z14argmax_forwardPiPfii)
        /*011c*/ 	.word	0x00000008


	//----- nvinfo : EIATTR_MIN_STACK_SIZE
	.align		4
.L_52:
        /*0120*/ 	.byte	0x04, 0x12
        /*0122*/ 	.short	(.L_54 - .L_53)
	.align		4
.L_53:
        /*0124*/ 	.word	index@(_Z14argmax_forwardPiPfii)
        /*0128*/ 	.word	0x00000008


	//----- nvinfo : EIATTR_MIN_STACK_SIZE
	.align		4
.L_54:
        /*012c*/ 	.byte	0x04, 0x12
        /*012e*/ 	.short	(.L_56 - .L_55)
	.align		4
.L_55:
        /*0130*/ 	.word	index@(_Z14logits_forwardPfS_P6__halfS1_iii)
        /*0134*/ 	.word	0x00000000


	//----- nvinfo : EIATTR_MIN_STACK_SIZE
	.align		4
.L_56:
        /*0138*/ 	.byte	0x04, 0x12
        /*013a*/ 	.short	(.L_58 - .L_57)
	.align		4
.L_57:
        /*013c*/ 	.word	index@(_Z12silu_forwardPfS_ii)
        /*0140*/ 	.word	0x00000000


	//----- nvinfo : EIATTR_MIN_STACK_SIZE
	.align		4
.L_58:
        /*0144*/ 	.byte	0x04, 0x12
        /*0146*/ 	.short	(.L_60 - .L_59)
	.align		4
.L_59:
        /*0148*/ 	.word	index@(_Z16residual_forwardPfS_ii)
        /*014c*/ 	.word	0x00000000


	//----- nvinfo : EIATTR_MIN_STACK_SIZE
	.align		4
.L_60:
        /*0150*/ 	.byte	0x04, 0x12
        /*0152*/ 	.short	(.L_62 - .L_61)
	.align		4
.L_61:
        /*0154*/ 	.word	index@(_Z29group_flash_attention_forwardPfS_S_S_S_iiiiiiiiii)
        /*0158*/ 	.word	0x00000000


	//----- nvinfo : EIATTR_MIN_STACK_SIZE
	.align		4
.L_62:
        /*015c*/ 	.byte	0x04, 0x12
        /*015e*/ 	.short	(.L_64 - .L_63)
	.align		4
.L_63:
        /*0160*/ 	.word	index@(_Z12rope_forwardPffiiii)
        /*0164*/ 	.word	0x00000020


	//----- nvinfo : EIATTR_MIN_STACK_SIZE
	.align		4
.L_64:
        /*0168*/ 	.byte	0x04, 0x12
        /*016a*/ 	.short	(.L_66 - .L_65)
	.align		4
.L_65:
        /*016c*/ 	.word	index@(_Z14linear_forwardPfS_P6__halfS1_iii)
        /*0170*/ 	.word	0x00000000


	//----- nvinfo : EIATTR_MIN_STACK_SIZE
	.align		4
.L_66:
        /*0174*/ 	.byte	0x04, 0x12
        /*0176*/ 	.short	(.L_68 - .L_67)
	.align		4
.L_67:
        /*0178*/ 	.word	index@(_Z15rmsnorm_forwardPfS_P6__halffii)
        /*017c*/ 	.word	0x00000000


	//----- nvinfo : EIATTR_MIN_STACK_SIZE
	.align		4
.L_68:
        /*0180*/ 	.byte	0x04, 0x12
        /*0182*/ 	.short	(.L_70 - .L_69)
	.align		4
.L_69:
        /*0184*/ 	.word	index@(_Z15get_content_rowPfP6__halfPiii)
        /*0188*/ 	.word	0x00000000
.L_70:


//--------------------- .nv.compat                --------------------------
	.section	.nv.compat,"",@"SHT_CUDA_COMPAT_INFO"
	.align	4
        /*0000*/ 	.byte	0x02, 0x09, 0x00, 0x00, 0x02, 0x02, 0x01, 0x00, 0x02, 0x05, 0x05, 0x00, 0x03, 0x07, 0x01, 0x01
        /*0010*/ 	.byte	0x02, 0x03, 0x00, 0x00, 0x02, 0x06, 0x01, 0x00, 0x04, 0x0b, 0x08, 0x00, 0x01, 0x00, 0x00, 0x00
        /*0020*/ 	.byte	0x00, 0x00, 0x00, 0x00


//--------------------- .nv.info._Z14argmax_forwardPiPfii --------------------------
	.section	.nv.info._Z14argmax_forwardPiPfii,"",@"SHT_CUDA_INFO"
	.sectionflags	@""
	.align	4


	//----- nvinfo : EIATTR_CUDA_API_VERSION
	.align		4
        /*0000*/ 	.byte	0x04, 0x37
        /*0002*/ 	.short	(.L_72 - .L_71)
.L_71:
        /*0004*/ 	.word	0x00000082


	//----- nvinfo : EIATTR_KPARAM_INFO
	.align		4
.L_72:
        /*0008*/ 	.byte	0x04, 0x17
        /*000a*/ 	.short	(.L_74 - .L_73)
.L_73:
        /*000c*/ 	.word	0x00000000
        /*0010*/ 	.short	0x0003
        /*0012*/ 	.short	0x0014
        /*0014*/ 	.byte	0x00, 0xf0, 0x11, 0x00


	//----- nvinfo : EIATTR_KPARAM_INFO
	.align		4
.L_74:
        /*0018*/ 	.byte	0x04, 0x17
        /*001a*/ 	.short	(.L_76 - .L_75)
.L_75:
        /*001c*/ 	.word	0x00000000
        /*0020*/ 	.short	0x0002
        /*0022*/ 	.short	0x0010
        /*0024*/ 	.byte	0x00, 0xf0, 0x11, 0x00


	//----- nvinfo : EIATTR_KPARAM_INFO
	.align		4
.L_76:
        /*0028*/ 	.byte	0x04, 0x17
        /*002a*/ 	.short	(.L_78 - .L_77)
.L_77:
        /*002c*/ 	.word	0x00000000
        /*0030*/ 	.short	0x0001
        /*0032*/ 	.short	0x0008
        /*0034*/ 	.byte	0x00, 0xf5, 0x21, 0x00


	//----- nvinfo : EIATTR_KPARAM_INFO
	.align		4
.L_78:
        /*0038*/ 	.byte	0x04, 0x17
        /*003a*/ 	.short	(.L_80 - .L_79)
.L_79:
        /*003c*/ 	.word	0x00000000
        /*0040*/ 	.short	0x0000
        /*0042*/ 	.short	0x0000
        /*0044*/ 	.byte	0x00, 0xf5, 0x21, 0x00


	//----- nvinfo : EIATTR_SPARSE_MMA_MASK
	.align		4
.L_80:
        /*0048*/ 	.byte	0x03, 0x50
        /*004a*/ 	.short	0x0000


	//----- nvinfo : EIATTR_MAXREG_COUNT
	.align		4
        /*004c*/ 	.byte	0x03, 0x1b
        /*004e*/ 	.short	0x00ff


	//----- nvinfo : EIATTR_EXTERNS
	.align		4
        /*0050*/ 	.byte	0x04, 0x0f
        /*0052*/ 	.short	(.L_82 - .L_81)


	//   ....[0]....
	.align		4
.L_81:
        /*0054*/ 	.word	index@(vprintf)


	//----- nvinfo : EIATTR_MERCURY_ISA_VERSION
	.align		4
.L_82:
        /*0058*/ 	.byte	0x03, 0x5f
        /*005a*/ 	.short	0x0101


	//----- nvinfo : EIATTR_COOP_GROUP_MASK_REGIDS
	.align		4
        /*005c*/ 	.byte	0x04, 0x29
        /*005e*/ 	.short	(.L_84 - .L_83)


	//   ....[0]....
.L_83:
        /*0060*/ 	.word	0xffffffff


	//   ....[1]....
        /*0064*/ 	.word	0xffffffff


	//   ....[2]....
        /*0068*/ 	.word	0xffffffff


	//   ....[3]....
        /*006c*/ 	.word	0xffffffff


	//   ....[4]....
        /*0070*/ 	.word	0xffffffff


	//   ....[5]....
        /*0074*/ 	.word	0xffffffff


	//   ....[6]....
        /*0078*/ 	.word	0xffffffff


	//   ....[7]....
        /*007c*/ 	.word	0xffffffff


	//   ....[8]....
        /*0080*/ 	.word	0xffffffff


	//   ....[9]....
        /*0084*/ 	.word	0xffffffff


	//   ....[10]....
        /*0088*/ 	.word	0xffffffff


	//----- nvinfo : EIATTR_COOP_GROUP_INSTR_OFFSETS
	.align		4
.L_84:
        /*008c*/ 	.byte	0x04, 0x28
        /*008e*/ 	.short	(.L_86 - .L_85)


	//   ....[0]....
.L_85:
        /*0090*/ 	.word	0x00000bc0


	//   ....[1]....
        /*0094*/ 	.word	0x00000bd0


	//   ....[2]....
        /*0098*/ 	.word	0x00000c10


	//   ....[3]....
        /*009c*/ 	.word	0x00000c40


	//   ....[4]....
        /*00a0*/ 	.word	0x00000c90


	//   ....[5]....
        /*00a4*/ 	.word	0x00000cc0


	//   ....[6]....
        /*00a8*/ 	.word	0x00000d10


	//   ....[7]....
        /*00ac*/ 	.word	0x00000d40


	//   ....[8]....
        /*00b0*/ 	.word	0x00000da0


	//   ....[9]....
        /*00b4*/ 	.word	0x00000dd0


	//   ....[10]....
        /*00b8*/ 	.word	0x00000e60


	//----- nvinfo : EIATTR_VRC_CTA_INIT_COUNT
	.align		4
.L_86:
        /*00bc*/ 	.byte	0x02, 0x4a
	.zero		1
	.zero		1


	//----- nvinfo : EIATTR_SYSCALL_OFFSETS
	.align		4
        /*00c0*/ 	.byte	0x04, 0x46
        /*00c2*/ 	.short	(.L_88 - .L_87)


	//   ....[0]....
.L_87:
        /*00c4*/ 	.word	0x00000f60


	//   ....[1]....
        /*00c8*/ 	.word	0x00000fd0


	//   ....[2]....
        /*00cc*/ 	.word	0x000011a0


	//   ....[3]....
        /*00d0*/ 	.word	0x00001240


	//   ....[4]....
        /*00d4*/ 	.word	0x000012e0


	//   ....[5]....
        /*00d8*/ 	.word	0x00001380


	//   ....[6]....
        /*00dc*/ 	.word	0x00001420


	//   ....[7]....
        /*00e0*/ 	.word	0x000014c0


	//   ....[8]....
        /*00e4*/ 	.word	0x00001560


	//   ....[9]....
        /*00e8*/ 	.word	0x00001600


	//   ....[10]....
        /*00ec*/ 	.word	0x000016a0


	//   ....[11]....
        /*00f0*/ 	.word	0x00001740


	//   ....[12]....
        /*00f4*/ 	.word	0x000017e0


	//   ....[13]....
        /*00f8*/ 	.word	0x00001880


	//   ....[14]....
        /*00fc*/ 	.word	0x00001920


	//   ....[15]....
        /*0100*/ 	.word	0x000019c0


	//   ....[16]....
        /*0104*/ 	.word	0x00001a60


	//   ....[17]....
        /*0108*/ 	.word	0x00001b00


	//   ....[18]....
        /*010c*/ 	.word	0x00001c90


	//   ....[19]....
        /*0110*/ 	.word	0x00001d30


	//   ....[20]....
        /*0114*/ 	.word	0x00001dd0


	//   ....[21]....
        /*0118*/ 	.word	0x00001e70


	//   ....[22]....
        /*011c*/ 	.word	0x00001f10


	//   ....[23]....
        /*0120*/ 	.word	0x00001fb0


	//   ....[24]....
        /*0124*/ 	.word	0x00002050


	//   ....[25]....
        /*0128*/ 	.word	0x000020f0


	//   ....[26]....
        /*012c*/ 	.word	0x00002230


	//   ....[27]....
        /*0130*/ 	.word	0x000022d0


	//   ....[28]....
        /*0134*/ 	.word	0x00002370


	//   ....[29]....
        /*0138*/ 	.word	0x00002410


	//   ....[30]....
        /*013c*/ 	.word	0x00002570


	//   ....[31]....
        /*0140*/ 	.word	0x00002640


	//----- nvinfo : EIATTR_EXIT_INSTR_OFFSETS
	.align		4
.L_88:
        /*0144*/ 	.byte	0x04, 0x1c
        /*0146*/ 	.short	(.L_90 - .L_89)


	//   ....[0]....
.L_89:
        /*0148*/ 	.word	0x00000ea0


	//   ....[1]....
        /*014c*/ 	.word	0x00000ee0


	//   ....[2]....
        /*0150*/ 	.word	0x00002650


	//----- nvinfo : EIATTR_CRS_STACK_SIZE
	.align		4
.L_90:
        /*0154*/ 	.byte	0x04, 0x1e
        /*0156*/ 	.short	(.L_92 - .L_91)
.L_91:
        /*0158*/ 	.word	0x00000000


	//----- nvinfo : EIATTR_CBANK_PARAM_SIZE
	.align		4
.L_92:
        /*015c*/ 	.byte	0x03, 0x19
        /*015e*/ 	.short	0x0018


	//----- nvinfo : EIATTR_PARAM_CBANK
	.align		4
        /*0160*/ 	.byte	0x04, 0x0a
        /*0162*/ 	.short	(.L_94 - .L_93)
	.align		4
.L_93:
        /*0164*/ 	.word	index@(.nv.constant0._Z14argmax_forwardPiPfii)
        /*0168*/ 	.short	0x0380
        /*016a*/ 	.short	0x0018


	//----- nvinfo : EIATTR_SW_WAR
	.align		4
.L_94:
        /*016c*/ 	.byte	0x04, 0x36
        /*016e*/ 	.short	(.L_96 - .L_95)
.L_95:
        /*0170*/ 	.word	0x00000008
.L_96:


//--------------------- .nv.info._Z14logits_forwardPfS_P6__halfS1_iii --------------------------
	.section	.nv.info._Z14logits_forwardPfS_P6__halfS1_iii,"",@"SHT_CUDA_INFO"
	.sectionflags	@""
	.align	4


	//----- nvinfo : EIATTR_CUDA_API_VERSION
	.align		4
        /*0000*/ 	.byte	0x04, 0x37
        /*0002*/ 	.short	(.L_98 - .L_97)
.L_97:
        /*0004*/ 	.word	0x00000082


	//----- nvinfo : EIATTR_KPARAM_INFO
	.align		4
.L_98:
        /*0008*/ 	.byte	0x04, 0x17
        /*000a*/ 	.short	(.L_100 - .L_99)
.L_99:
        /*000c*/ 	.word	0x00000000
        /*0010*/ 	.short	0x0006
        /*0012*/ 	.short	0x0028
        /*0014*/ 	.byte	0x00, 0xf0, 0x11, 0x00


	//----- nvinfo : EIATTR_KPARAM_INFO
	.align		4
.L_100:
        /*0018*/ 	.byte	0x04, 0x17
        /*001a*/ 	.short	(.L_102 - .L_101)
.L_101:
        /*001c*/ 	.word	0x00000000
        /*0020*/ 	.short	0x0005
        /*0022*/ 	.short	0x0024
        /*0024*/ 	.byte	0x00, 0xf0, 0x11, 0x00


	//----- nvinfo : EIATTR_KPARAM_INFO
	.align		4
.L_102:
        /*0028*/ 	.byte	0x04, 0x17
        /*002a*/ 	.short	(.L_104 - .L_103)
.L_103:
        /*002c*/ 	.word	0x00000000
        /*0030*/ 	.short	0x0004
        /*0032*/ 	.short	0x0020
        /*0034*/ 	.byte	0x00, 0xf0, 0x11, 0x00


	//----- nvinfo : EIATTR_KPARAM_INFO
	.align		4
.L_104:
        /*0038*/ 	.byte	0x04, 0x17
        /*003a*/ 	.short	(.L_106 - .L_105)
.L_105:
        /*003c*/ 	.word	0x00000000
        /*0040*/ 	.short	0x0003
        /*0042*/ 	.short	0x0018
        /*0044*/ 	.byte	0x00, 0xf5, 0x21, 0x00


	//----- nvinfo : EIATTR_KPARAM_INFO
	.align		4
.L_106:
        /*0048*/ 	.byte	0x04, 0x17
        /*004a*/ 	.short	(.L_108 - .L_107)
.L_107:
        /*004c*/ 	.word	0x00000000
        /*0050*/ 	.short	0x0002
        /*0052*/ 	.short	0x0010
        /*0054*/ 	.byte	0x00, 0xf5, 0x21, 0x00


	//----- nvinfo : EIATTR_KPARAM_INFO
	.align		4
.L_108:
        /*0058*/ 	.byte	0x04, 0x17
        /*005a*/ 	.short	(.L_110 - .L_109)
.L_109:
        /*005c*/ 	.word	0x00000000
        /*0060*/ 	.short	0x0001
        /*0062*/ 	.short	0x0008
        /*0064*/ 	.byte	0x00, 0xf5, 0x21, 0x00


	//----- nvinfo : EIATTR_KPARAM_INFO
	.align		4
.L_110:
        /*0068*/ 	.byte	0x04, 0x17
        /*006a*/ 	.short	(.L_112 - .L_111)
.L_111:
        /*006c*/ 	.word	0x00000000
        /*0070*/ 	.short	0x0000
        /*0072*/ 	.short	0x0000
        /*0074*/ 	.byte	0x00, 0xf5, 0x21, 0x00


	//----- nvinfo : EIATTR_SPARSE_MMA_MASK
	.align		4
.L_112:
        /*0078*/ 	.byte	0x03, 0x50
        /*007a*/ 	.short	0x0000


	//----- nvinfo : EIATTR_MAXREG_COUNT
	.align		4
        /*007c*/ 	.byte	0x03, 0x1b
        /*007e*/ 	.short	0x00ff


	//----- nvinfo : EIATTR_MERCURY_ISA_VERSION
	.align		4
        /*0080*/ 	.byte	0x03, 0x5f
        /*0082*/ 	.short	0x0101


	//----- nvinfo : EIATTR_VRC_CTA_INIT_COUNT
	.align		4
        /*0084*/ 	.byte	0x02, 0x4a
	.zero		1
	.zero		1


	//----- nvinfo : EIATTR_EXIT_INSTR_OFFSETS
	.align		4
        /*0088*/ 	.byte	0x04, 0x1c
        /*008a*/ 	.short	(.L_114 - .L_113)


	//   ....[0]....
.L_113:
        /*008c*/ 	.word	0x00000e70


	//   ....[1]....
        /*0090*/ 	.word	0x00000ee0


	//----- nvinfo : EIATTR_CBANK_PARAM_SIZE
	.align		4
.L_114:
        /*0094*/ 	.byte	0x03, 0x19
        /*0096*/ 	.short	0x002c


	//----- nvinfo : EIATTR_PARAM_CBANK
	.align		4
        /*0098*/ 	.byte	0x04, 0x0a
        /*009a*/ 	.short	(.L_116 - .L_115)
	.align		4
.L_115:
        /*009c*/ 	.word	index@(.nv.constant0._Z14logits_forwardPfS_P6__halfS1_iii)
        /*00a0*/ 	.short	0x0380
        /*00a2*/ 	.short	0x002c


	//----- nvinfo : EIATTR_SW_WAR
	.align		4
.L_116:
        /*00a4*/ 	.byte	0x04, 0x36
        /*00a6*/ 	.short	(.L_118 - .L_117)
.L_117:
        /*00a8*/ 	.word	0x00000008
.L_118:


//--------------------- .nv.info._Z12silu_forwardPfS_ii --------------------------
	.section	.nv.info._Z12silu_forwardPfS_ii,"",@"SHT_CUDA_INFO"
	.sectionflags	@""
	.align	4


	//----- nvinfo : EIATTR_CUDA_API_VERSION
	.align		4
        /*0000*/ 	.byte	0x04, 0x37
        /*0002*/ 	.short	(.L_120 - .L_119)
.L_119:
        /*0004*/ 	.word	0x00000082


	//----- nvinfo : EIATTR_KPARAM_INFO
	.align		4
.L_120:
        /*0008*/ 	.byte	0x04, 0x17
        /*000a*/ 	.short	(.L_122 - .L_121)
.L_121:
        /*000c*/ 	.word	0x00000000
        /*0010*/ 	.short	0x0003
        /*0012*/ 	.short	0x0014
        /*0014*/ 	.byte	0x00, 0xf0, 0x11, 0x00


	//----- nvinfo : EIATTR_KPARAM_INFO
	.align		4
.L_122:
        /*0018*/ 	.byte	0x04, 0x17
        /*001a*/ 	.short	(.L_124 - .L_123)
.L_123:
        /*001c*/ 	.word	0x00000000
        /*0020*/ 	.short	0x0002
        /*0022*/ 	.short	0x0010
        /*0024*/ 	.byte	0x00, 0xf0, 0x11, 0x00


	//----- nvinfo : EIATTR_KPARAM_INFO
	.align		4
.L_124:
        /*0028*/ 	.byte	0x04, 0x17
        /*002a*/ 	.short	(.L_126 - .L_125)
.L_125:
        /*002c*/ 	.word	0x00000000
        /*0030*/ 	.short	0x0001
        /*0032*/ 	.short	0x0008
        /*0034*/ 	.byte	0x00, 0xf5, 0x21, 0x00


	//----- nvinfo : EIATTR_KPARAM_INFO
	.align		4
.L_126:
        /*0038*/ 	.byte	0x04, 0x17
        /*003a*/ 	.short	(.L_128 - .L_127)
.L_127:
        /*003c*/ 	.word	0x00000000
        /*0040*/ 	.short	0x0000
        /*0042*/ 	.short	0x0000
        /*0044*/ 	.byte	0x00, 0xf5, 0x21, 0x00


	//----- nvinfo : EIATTR_SPARSE_MMA_MASK
	.align		4
.L_128:
        /*0048*/ 	.byte	0x03, 0x50
        /*004a*/ 	.short	0x0000


	//----- nvinfo : EIATTR_MAXREG_COUNT
	.align		4
        /*004c*/ 	.byte	0x03, 0x1b
        /*004e*/ 	.short	0x00ff


	//----- nvinfo : EIATTR_MERCURY_ISA_VERSION
	.align		4
        /*0050*/ 	.byte	0x03, 0x5f
        /*0052*/ 	.short	0x0101


	//----- nvinfo : EIATTR_VRC_CTA_INIT_COUNT
	.align		4
        /*0054*/ 	.byte	0x02, 0x4a
	.zero		1
	.zero		1


	//----- nvinfo : EIATTR_EXIT_INSTR_OFFSETS
	.align		4
        /*0058*/ 	.byte	0x04, 0x1c
        /*005a*/ 	.short	(.L_130 - .L_129)


	//   ....[0]....
.L_129:
        /*005c*/ 	.word	0x00000250


	//----- nvinfo : EIATTR_CRS_STACK_SIZE
	.align		4
.L_130:
        /*0060*/ 	.byte	0x04, 0x1e
        /*0062*/ 	.short	(.L_132 - .L_131)
.L_131:
        /*0064*/ 	.word	0x00000000


	//----- nvinfo : EIATTR_CBANK_PARAM_SIZE
	.align		4
.L_132:
        /*0068*/ 	.byte	0x03, 0x19
        /*006a*/ 	.short	0x0018


	//----- nvinfo : EIATTR_PARAM_CBANK
	.align		4
        /*006c*/ 	.byte	0x04, 0x0a
        /*006e*/ 	.short	(.L_134 - .L_133)
	.align		4
.L_133:
        /*0070*/ 	.word	index@(.nv.constant0._Z12silu_forwardPfS_ii)
        /*0074*/ 	.short	0x0380
        /*0076*/ 	.short	0x0018


	//----- nvinfo : EIATTR_SW_WAR
	.align		4
.L_134:
        /*0078*/ 	.byte	0x04, 0x36
        /*007a*/ 	.short	(.L_136 - .L_135)
.L_135:
        /*007c*/ 	.word	0x00000008
.L_136:


//--------------------- .nv.info._Z16residual_forwardPfS_ii --------------------------
	.section	.nv.info._Z16residual_forwardPfS_ii,"",@"SHT_CUDA_INFO"
	.sectionflags	@""
	.align	4


	//----- nvinfo : EIATTR_CUDA_API_VERSION
	.align		4
        /*0000*/ 	.byte	0x04, 0x37
        /*0002*/ 	.short	(.L_138 - .L_137)
.L_137:
        /*0004*/ 	.word	0x00000082


	//----- nvinfo : EIATTR_KPARAM_INFO
	.align		4
.L_138:
        /*0008*/ 	.byte	0x04, 0x17
        /*000a*/ 	.short	(.L_140 - .L_139)
.L_139:
        /*000c*/ 	.word	0x00000000
        /*0010*/ 	.short	0x0003
        /*0012*/ 	.short	0x0014
        /*0014*/ 	.byte	0x00, 0xf0, 0x11, 0x00


	//----- nvinfo : EIATTR_KPARAM_INFO
	.align		4
.L_140:
        /*0018*/ 	.byte	0x04, 0x17
        /*001a*/ 	.short	(.L_142 - .L_141)
.L_141:
        /*001c*/ 	.word	0x00000000
        /*0020*/ 	.short	0x0002
        /*0022*/ 	.short	0x0010
        /*0024*/ 	.byte	0x00, 0xf0, 0x11, 0x00


	//----- nvinfo : EIATTR_KPARAM_INFO
	.align		4
.L_142:
        /*0028*/ 	.byte	0x04, 0x17
        /*002a*/ 	.short	(.L_144 - .L_143)
.L_143:
        /*002c*/ 	.word	0x00000000
        /*0030*/ 	.short	0x0001
        /*0032*/ 	.short	0x0008
        /*0034*/ 	.byte	0x00, 0xf5, 0x21, 0x00


	//----- nvinfo : EIATTR_KPARAM_INFO
	.align		4
.L_144:
        /*0038*/ 	.byte	0x04, 0x17
        /*003a*/ 	.short	(.L_146 - .L_145)
.L_145:
        /*003c*/ 	.word	0x00000000
        /*0040*/ 	.short	0x0000
        /*0042*/ 	.short	0x0000
        /*0044*/ 	.byte	0x00, 0xf5, 0x21, 0x00


	//----- nvinfo : EIATTR_SPARSE_MMA_MASK
	.align		4
.L_146:
        /*0048*/ 	.byte	0x03, 0x50
        /*004a*/ 	.short	0x0000


	//----- nvinfo : EIATTR_MAXREG_COUNT
	.align		4
        /*004c*/ 	.byte	0x03, 0x1b
        /*004e*/ 	.short	0x00ff


	//----- nvinfo : EIATTR_MERCURY_ISA_VERSION
	.align		4
        /*0050*/ 	.byte	0x03, 0x5f
        /*0052*/ 	.short	0x0101


	//----- nvinfo : EIATTR_VRC_CTA_INIT_COUNT
	.align		4
        /*0054*/ 	.byte	0x02, 0x4a
	.zero		1
	.zero		1


	//----- nvinfo : EIATTR_EXIT_INSTR_OFFSETS
	.align		4
        /*0058*/ 	.byte	0x04, 0x1c
        /*005a*/ 	.short	(.L_148 - .L_147)


	//   ....[0]....
.L_147:
        /*005c*/ 	.word	0x00000110


	//----- nvinfo : EIATTR_CBANK_PARAM_SIZE
	.align		4
.L_148:
        /*0060*/ 	.byte	0x03, 0x19
        /*0062*/ 	.short	0x0018


	//----- nvinfo : EIATTR_PARAM_CBANK
	.align		4
        /*0064*/ 	.byte	0x04, 0x0a
        /*0066*/ 	.short	(.L_150 - .L_149)
	.align		4
.L_149:
        /*0068*/ 	.word	index@(.nv.constant0._Z16residual_forwardPfS_ii)
        /*006c*/ 	.short	0x0380
        /*006e*/ 	.short	0x0018


	//----- nvinfo : EIATTR_SW_WAR
	.align		4
.L_150:
        /*0070*/ 	.byte	0x04, 0x36
        /*0072*/ 	.short	(.L_152 - .L_151)
.L_151:
        /*0074*/ 	.word	0x00000008
.L_152:


//--------------------- .nv.info._Z29group_flash_attention_forwardPfS_S_S_S_iiiiiiiiii --------------------------
	.section	.nv.info._Z29group_flash_attention_forwardPfS_S_S_S_iiiiiiiiii,"",@"SHT_CUDA_INFO"
	.sectionflags	@""
	.align	4


	//----- nvinfo : EIATTR_CUDA_API_VERSION
	.align		4
        /*0000*/ 	.byte	0x04, 0x37
        /*0002*/ 	.short	(.L_154 - .L_153)
.L_153:
        /*0004*/ 	.word	0x00000082


	//----- nvinfo : EIATTR_KPARAM_INFO
	.align		4
.L_154:
        /*0008*/ 	.byte	0x04, 0x17
        /*000a*/ 	.short	(.L_156 - .L_155)
.L_155:
        /*000c*/ 	.word	0x00000000
        /*0010*/ 	.short	0x000e
        /*0012*/ 	.short	0x004c
        /*0014*/ 	.byte	0x00, 0xf0, 0x11, 0x00


	//----- nvinfo : EIATTR_KPARAM_INFO
	.align		4
.L_156:
        /*0018*/ 	.byte	0x04, 0x17
        /*001a*/ 	.short	(.L_158 - .L_157)
.L_157:
        /*001c*/ 	.word	0x00000000
        /*0020*/ 	.short	0x000d
        /*0022*/ 	.short	0x0048
        /*0024*/ 	.byte	0x00, 0xf0, 0x11, 0x00


	//----- nvinfo : EIATTR_KPARAM_INFO
	.align		4
.L_158:
        /*0028*/ 	.byte	0x04, 0x17
        /*002a*/ 	.short	(.L_160 - .L_159)
.L_159:
        /*002c*/ 	.word	0x00000000
        /*0030*/ 	.short	0x000c
        /*0032*/ 	.short	0x0044
        /*0034*/ 	.byte	0x00, 0xf0, 0x11, 0x00


	//----- nvinfo : EIATTR_KPARAM_INFO
	.align		4
.L_160:
        /*0038*/ 	.byte	0x04, 0x17
        /*003a*/ 	.short	(.L_162 - .L_161)
.L_161:
        /*003c*/ 	.word	0x00000000
        /*0040*/ 	.short	0x000b
        /*0042*/ 	.short	0x0040
        /*0044*/ 	.byte	0x00, 0xf0, 0x11, 0x00


	//----- nvinfo : EIATTR_KPARAM_INFO
	.align		4
.L_162:
        /*0048*/ 	.byte	0x04, 0x17
        /*004a*/ 	.short	(.L_164 - .L_163)
.L_163:
        /*004c*/ 	.word	0x00000000
        /*0050*/ 	.short	0x000a
        /*0052*/ 	.short	0x003c
        /*0054*/ 	.byte	0x00, 0xf0, 0x11, 0x00


	//----- nvinfo : EIATTR_KPARAM_INFO
	.align		4
.L_164:
        /*0058*/ 	.byte	0x04, 0x17
        /*005a*/ 	.short	(.L_166 - .L_165)
.L_165:
        /*005c*/ 	.word	0x00000000
        /*0060*/ 	.short	0x0009
        /*0062*/ 	.short	0x0038
        /*0064*/ 	.byte	0x00, 0xf0, 0x11, 0x00


	//----- nvinfo : EIATTR_KPARAM_INFO
	.align		4
.L_166:
        /*0068*/ 	.byte	0x04, 0x17
        /*006a*/ 	.short	(.L_168 - .L_167)
.L_167:
        /*006c*/ 	.word	0x00000000
        /*0070*/ 	.short	0x0008
        /*0072*/ 	.short	0x0034
        /*0074*/ 	.byte	0x00, 0xf0, 0x11, 0x00


	//----- nvinfo : EIATTR_KPARAM_INFO
	.align		4
.L_168:
        /*0078*/ 	.byte	0x04, 0x17
        /*007a*/ 	.short	(.L_170 - .L_169)
.L_169:
        /*007c*/ 	.word	0x00000000
        /*0080*/ 	.short	0x0007
        /*0082*/ 	.short	0x0030
        /*0084*/ 	.byte	0x00, 0xf0, 0x11, 0x00


	//----- nvinfo : EIATTR_KPARAM_INFO
	.align		4
.L_170:
        /*0088*/ 	.byte	0x04, 0x17
        /*008a*/ 	.short	(.L_172 - .L_171)
.L_171:
        /*008c*/ 	.word	0x00000000
        /*0090*/ 	.short	0x0006
        /*0092*/ 	.short	0x002c
        /*0094*/ 	.byte	0x00, 0xf0, 0x11, 0x00


	//----- nvinfo : EIATTR_KPARAM_INFO
	.align		4
.L_172:
        /*0098*/ 	.byte	0x04, 0x17
        /*009a*/ 	.short	(.L_174 - .L_173)
.L_173:
        /*009c*/ 	.word	0x00000000
        /*00a0*/ 	.short	0x0005
        /*00a2*/ 	.short	0x0028
        /*00a4*/ 	.byte	0x00, 0xf0, 0x11, 0x00


	//----- nvinfo : EIATTR_KPARAM_INFO
	.align		4
.L_174:
        /*00a8*/ 	.byte	0x04, 0x17
        /*00aa*/ 	.short	(.L_176 - .L_175)
.L_175:
        /*00ac*/ 	.word	0x00000000
        /*00b0*/ 	.short	0x0004
        /*00b2*/ 	.short	0x0020
        /*00b4*/ 	.byte	0x00, 0xf5, 0x21, 0x00


	//----- nvinfo : EIATTR_KPARAM_INFO
	.align		4
.L_176:
        /*00b8*/ 	.byte	0x04, 0x17
        /*00ba*/ 	.short	(.L_178 - .L_177)
.L_177:
        /*00bc*/ 	.word	0x00000000
        /*00c0*/ 	.short	0x0003
        /*00c2*/ 	.short	0x0018
        /*00c4*/ 	.byte	0x00, 0xf5, 0x21, 0x00


	//----- nvinfo : EIATTR_KPARAM_INFO
	.align		4
.L_178:
        /*00c8*/ 	.byte	0x04, 0x17
        /*00ca*/ 	.short	(.L_180 - .L_179)
.L_179:
        /*00cc*/ 	.word	0x00000000
        /*00d0*/ 	.short	0x0002
        /*00d2*/ 	.short	0x0010
        /*00d4*/ 	.byte	0x00, 0xf5, 0x21, 0x00


	//----- nvinfo : EIATTR_KPARAM_INFO
	.align		4
.L_180:
        /*00d8*/ 	.byte	0x04, 0x17
        /*00da*/ 	.short	(.L_182 - .L_181)
.L_181:
        /*00dc*/ 	.word	0x00000000
        /*00e0*/ 	.short	0x0001
        /*00e2*/ 	.short	0x0008
        /*00e4*/ 	.byte	0x00, 0xf5, 0x21, 0x00


	//----- nvinfo : EIATTR_KPARAM_INFO
	.align		4
.L_182:
        /*00e8*/ 	.byte	0x04, 0x17
        /*00ea*/ 	.short	(.L_184 - .L_183)
.L_183:
        /*00ec*/ 	.word	0x00000000
        /*00f0*/ 	.short	0x0000
        /*00f2*/ 	.short	0x0000
        /*00f4*/ 	.byte	0x00, 0xf5, 0x21, 0x00


	//----- nvinfo : EIATTR_SPARSE_MMA_MASK
	.align		4
.L_184:
        /*00f8*/ 	.byte	0x03, 0x50
        /*00fa*/ 	.short	0x0000


	//----- nvinfo : EIATTR_MAXREG_COUNT
	.align		4
        /*00fc*/ 	.byte	0x03, 0x1b
        /*00fe*/ 	.short	0x00ff


	//----- nvinfo : EIATTR_NUM_BARRIERS
	.align		4
        /*0100*/ 	.byte	0x02, 0x4c
        /*0102*/ 	.byte	0x01
	.zero		1


	//----- nvinfo : EIATTR_MERCURY_ISA_VERSION
	.align		4
        /*0104*/ 	.byte	0x03, 0x5f
        /*0106*/ 	.short	0x0101


	//----- nvinfo : EIATTR_COOP_GROUP_MASK_REGIDS
	.align		4
        /*0108*/ 	.byte	0x04, 0x29
        /*010a*/ 	.short	(.L_186 - .L_185)


	//   ....[0]....
.L_185:
        /*010c*/ 	.word	0xffffffff


	//   ....[1]....
        /*0110*/ 	.word	0xffffffff


	//   ....[2]....
        /*0114*/ 	.word	0xffffffff


	//   ....[3]....
        /*0118*/ 	.word	0xffffffff


	//   ....[4]....
        /*011c*/ 	.word	0xffffffff


	//   ....[5]....
        /*0120*/ 	.word	0xffffffff


	//   ....[6]....
        /*0124*/ 	.word	0xffffffff


	//   ....[7]....
        /*0128*/ 	.word	0xffffffff


	//   ....[8]....
        /*012c*/ 	.word	0xffffffff


	//   ....[9]....
        /*0130*/ 	.word	0xffffffff


	//   ....[10]....
        /*0134*/ 	.word	0xffffffff


	//   ....[11]....
        /*0138*/ 	.word	0xffffffff


	//   ....[12]....
        /*013c*/ 	.word	0xffffffff


	//----- nvinfo : EIATTR_COOP_GROUP_INSTR_OFFSETS
	.align		4
.L_186:
        /*0140*/ 	.byte	0x04, 0x28
        /*0142*/ 	.short	(.L_188 - .L_187)


	//   ....[0]....
.L_187:
        /*0144*/ 	.word	0x00000e60


	//   ....[1]....
        /*0148*/ 	.word	0x00000e80


	//   ....[2]....
        /*014c*/ 	.word	0x00000e90


	//   ....[3]....
        /*0150*/ 	.word	0x00000ec0


	//   ....[4]....
        /*0154*/ 	.word	0x00000ee0


	//   ....[5]....
        /*0158*/ 	.word	0x00000f00


	//   ....[6]....
        /*015c*/ 	.word	0x00000f20


	//   ....[7]....
        /*0160*/ 	.word	0x000022e0


	//   ....[8]....
        /*0164*/ 	.word	0x00002300


	//   ....[9]....
        /*0168*/ 	.word	0x00002360


	//   ....[10]....
        /*016c*/ 	.word	0x00002380


	//   ....[11]....
        /*0170*/ 	.word	0x000023a0


	//   ....[12]....
        /*0174*/ 	.word	0x000023c0


	//----- nvinfo : EIATTR_VRC_CTA_INIT_COUNT
	.align		4
.L_188:
        /*0178*/ 	.byte	0x02, 0x4a
	.zero		1
	.zero		1


	//----- nvinfo : EIATTR_EXIT_INSTR_OFFSETS
	.align		4
        /*017c*/ 	.byte	0x04, 0x1c
        /*017e*/ 	.short	(.L_190 - .L_189)


	//   ....[0]....
.L_189:
        /*0180*/ 	.word	0x00001510


	//   ....[1]....
        /*0184*/ 	.word	0x00002e20


	//----- nvinfo : EIATTR_CRS_STACK_SIZE
	.align		4
.L_190:
        /*0188*/ 	.byte	0x04, 0x1e
        /*018a*/ 	.short	(.L_192 - .L_191)
.L_191:
        /*018c*/ 	.word	0x00000000


	//----- nvinfo : EIATTR_CBANK_PARAM_SIZE
	.align		4
.L_192:
        /*0190*/ 	.byte	0x03, 0x19
        /*0192*/ 	.short	0x0050


	//----- nvinfo : EIATTR_PARAM_CBANK
	.align		4
        /*0194*/ 	.byte	0x04, 0x0a
        /*0196*/ 	.short	(.L_194 - .L_193)
	.align		4
.L_193:
        /*0198*/ 	.word	index@(.nv.constant0._Z29group_flash_attention_forwardPfS_S_S_S_iiiiiiiiii)
        /*019c*/ 	.short	0x0380
        /*019e*/ 	.short	0x0050


	//----- nvinfo : EIATTR_SW_WAR
	.align		4
.L_194:
        /*01a0*/ 	.byte	0x04, 0x36
        /*01a2*/ 	.short	(.L_196 - .L_195)
.L_195:
        /*01a4*/ 	.word	0x00000008
.L_196:


//--------------------- .nv.info._Z12rope_forwardPffiiii --------------------------
	.section	.nv.info._Z12rope_forwardPffiiii,"",@"SHT_CUDA_INFO"
	.sectionflags	@""
	.align	4


	//----- nvinfo : EIATTR_CUDA_API_VERSION
	.align		4
        /*0000*/ 	.byte	0x04, 0x37
        /*0002*/ 	.short	(.L_198 - .L_197)
.L_197:
        /*0004*/ 	.word	0x00000082


	//----- nvinfo : EIATTR_KPARAM_INFO
	.align		4
.L_198:
        /*0008*/ 	.byte	0x04, 0x17
        /*000a*/ 	.short	(.L_200 - .L_199)
.L_199:
        /*000c*/ 	.word	0x00000000
        /*0010*/ 	.short	0x0005
        /*0012*/ 	.short	0x0018
        /*0014*/ 	.byte	0x00, 0xf0, 0x11, 0x00


	//----- nvinfo : EIATTR_KPARAM_INFO
	.align		4
.L_200:
        /*0018*/ 	.byte	0x04, 0x17
        /*001a*/ 	.short	(.L_202 - .L_201)
.L_201:
        /*001c*/ 	.word	0x00000000
        /*0020*/ 	.short	0x0004
        /*0022*/ 	.short	0x0014
        /*0024*/ 	.byte	0x00, 0xf0, 0x11, 0x00


	//----- nvinfo : EIATTR_KPARAM_INFO
	.align		4
.L_202:
        /*0028*/ 	.byte	0x04, 0x17
        /*002a*/ 	.short	(.L_204 - .L_203)
.L_203:
        /*002c*/ 	.word	0x00000000
        /*0030*/ 	.short	0x0003
        /*0032*/ 	.short	0x0010
        /*0034*/ 	.byte	0x00, 0xf0, 0x11, 0x00


	//----- nvinfo : EIATTR_KPARAM_INFO
	.align		4
.L_204:
        /*0038*/ 	.byte	0x04, 0x17
        /*003a*/ 	.short	(.L_206 - .L_205)
.L_205:
        /*003c*/ 	.word	0x00000000
        /*0040*/ 	.short	0x0002
        /*0042*/ 	.short	0x000c
        /*0044*/ 	.byte	0x00, 0xf0, 0x11, 0x00


	//----- nvinfo : EIATTR_KPARAM_INFO
	.align		4
.L_206:
        /*0048*/ 	.byte	0x04, 0x17
        /*004a*/ 	.short	(.L_208 - .L_207)
.L_207:
        /*004c*/ 	.word	0x00000000
        /*0050*/ 	.short	0x0001
        /*0052*/ 	.short	0x0008
        /*0054*/ 	.byte	0x00, 0xf0, 0x11, 0x00


	//----- nvinfo : EIATTR_KPARAM_INFO
	.align		4
.L_208:
        /*0058*/ 	.byte	0x04, 0x17
        /*005a*/ 	.short	(.L_210 - .L_209)
.L_209:
        /*005c*/ 	.word	0x00000000
        /*0060*/ 	.short	0x0000
        /*0062*/ 	.short	0x0000
        /*0064*/ 	.byte	0x00, 0xf5, 0x21, 0x00


	//----- nvinfo : EIATTR_SPARSE_MMA_MASK
	.align		4
.L_210:
        /*0068*/ 	.byte	0x03, 0x50
        /*006a*/ 	.short	0x0000


	//----- nvinfo : EIATTR_MAXREG_COUNT
	.align		4
        /*006c*/ 	.byte	0x03, 0x1b
        /*006e*/ 	.short	0x00ff


	//----- nvinfo : EIATTR_MERCURY_ISA_VERSION
	.align		4
        /*0070*/ 	.byte	0x03, 0x5f
        /*0072*/ 	.short	0x0101


	//----- nvinfo : EIATTR_VRC_CTA_INIT_COUNT
	.align		4
        /*0074*/ 	.byte	0x02, 0x4a
	.zero		1
	.zero		1


	//----- nvinfo : EIATTR_EXIT_INSTR_OFFSETS
	.align		4
        /*0078*/ 	.byte	0x04, 0x1c
        /*007a*/ 	.short	(.L_212 - .L_211)


	//   ....[0]....
.L_211:
        /*007c*/ 	.word	0x00000070


	//   ....[1]....
        /*0080*/ 	.word	0x00001350


	//----- nvinfo : EIATTR_CRS_STACK_SIZE
	.align		4
.L_212:
        /*0084*/ 	.byte	0x04, 0x1e
        /*0086*/ 	.short	(.L_214 - .L_213)
.L_213:
        /*0088*/ 	.word	0x00000000


	//----- nvinfo : EIATTR_CBANK_PARAM_SIZE
	.align		4
.L_214:
        /*008c*/ 	.byte	0x03, 0x19
        /*008e*/ 	.short	0x001c


	//----- nvinfo : EIATTR_PARAM_CBANK
	.align		4
        /*0090*/ 	.byte	0x04, 0x0a
        /*0092*/ 	.short	(.L_216 - .L_215)
	.align		4
.L_215:
        /*0094*/ 	.word	index@(.nv.constant0._Z12rope_forwardPffiiii)
        /*0098*/ 	.short	0x0380
        /*009a*/ 	.short	0x001c


	//----- nvinfo : EIATTR_SW_WAR
	.align		4
.L_216:
        /*009c*/ 	.byte	0x04, 0x36
        /*009e*/ 	.short	(.L_218 - .L_217)
.L_217:
        /*00a0*/ 	.word	0x00000008
.L_218:


//--------------------- .nv.info._Z14linear_forwardPfS_P6__halfS1_iii --------------------------
	.section	.nv.info._Z14linear_forwardPfS_P6__halfS1_iii,"",@"SHT_CUDA_INFO"
	.sectionflags	@""
	.align	4


	//----- nvinfo : EIATTR_CUDA_API_VERSION
	.align		4
        /*0000*/ 	.byte	0x04, 0x37
        /*0002*/ 	.short	(.L_220 - .L_219)
.L_219:
        /*0004*/ 	.word	0x00000082


	//----- nvinfo : EIATTR_KPARAM_INFO
	.align		4
.L_220:
        /*0008*/ 	.byte	0x04, 0x17
        /*000a*/ 	.short	(.L_222 - .L_221)
.L_221:
        /*000c*/ 	.word	0x00000000
        /*0010*/ 	.short	0x0006
        /*0012*/ 	.short	0x0028
        /*0014*/ 	.byte	0x00, 0xf0, 0x11, 0x00


	//----- nvinfo : EIATTR_KPARAM_INFO
	.align		4
.L_222:
        /*0018*/ 	.byte	0x04, 0x17
        /*001a*/ 	.short	(.L_224 - .L_223)
.L_223:
        /*001c*/ 	.word	0x00000000
        /*0020*/ 	.short	0x0005
        /*0022*/ 	.short	0x0024
        /*0024*/ 	.byte	0x00, 0xf0, 0x11, 0x00


	//----- nvinfo : EIATTR_KPARAM_INFO
	.align		4
.L_224:
        /*0028*/ 	.byte	0x04, 0x17
        /*002a*/ 	.short	(.L_226 - .L_225)
.L_225:
        /*002c*/ 	.word	0x00000000
        /*0030*/ 	.short	0x0004
        /*0032*/ 	.short	0x0020
        /*0034*/ 	.byte	0x00, 0xf0, 0x11, 0x00


	//----- nvinfo : EIATTR_KPARAM_INFO
	.align		4
.L_226:
        /*0038*/ 	.byte	0x04, 0x17
        /*003a*/ 	.short	(.L_228 - .L_227)
.L_227:
        /*003c*/ 	.word	0x00000000
        /*0040*/ 	.short	0x0003
        /*0042*/ 	.short	0x0018
        /*0044*/ 	.byte	0x00, 0xf5, 0x21, 0x00


	//----- nvinfo : EIATTR_KPARAM_INFO
	.align		4
.L_228:
        /*0048*/ 	.byte	0x04, 0x17
        /*004a*/ 	.short	(.L_230 - .L_229)
.L_229:
        /*004c*/ 	.word	0x00000000
        /*0050*/ 	.short	0x0002
        /*0052*/ 	.short	0x0010
        /*0054*/ 	.byte	0x00, 0xf5, 0x21, 0x00


	//----- nvinfo : EIATTR_KPARAM_INFO
	.align		4
.L_230:
        /*0058*/ 	.byte	0x04, 0x17
        /*005a*/ 	.short	(.L_232 - .L_231)
.L_231:
        /*005c*/ 	.word	0x00000000
        /*0060*/ 	.short	0x0001
        /*0062*/ 	.short	0x0008
        /*0064*/ 	.byte	0x00, 0xf5, 0x21, 0x00


	//----- nvinfo : EIATTR_KPARAM_INFO
	.align		4
.L_232:
        /*0068*/ 	.byte	0x04, 0x17
        /*006a*/ 	.short	(.L_234 - .L_233)
.L_233:
        /*006c*/ 	.word	0x00000000
        /*0070*/ 	.short	0x0000
        /*0072*/ 	.short	0x0000
        /*0074*/ 	.byte	0x00, 0xf5, 0x21, 0x00


	//----- nvinfo : EIATTR_SPARSE_MMA_MASK
	.align		4
.L_234:
        /*0078*/ 	.byte	0x03, 0x50
        /*007a*/ 	.short	0x0000


	//----- nvinfo : EIATTR_MAXREG_COUNT
	.align		4
        /*007c*/ 	.byte	0x03, 0x1b
        /*007e*/ 	.short	0x00ff


	//----- nvinfo : EIATTR_MERCURY_ISA_VERSION
	.align		4
        /*0080*/ 	.byte	0x03, 0x5f
        /*0082*/ 	.short	0x0101


	//----- nvinfo : EIATTR_VRC_CTA_INIT_COUNT
	.align		4
        /*0084*/ 	.byte	0x02, 0x4a
	.zero		1
	.zero		1


	//----- nvinfo : EIATTR_EXIT_INSTR_OFFSETS
	.align		4
        /*0088*/ 	.byte	0x04, 0x1c
        /*008a*/ 	.short	(.L_236 - .L_235)


	//   ....[0]....
.L_235:
        /*008c*/ 	.word	0x00000e70


	//   ....[1]....
        /*0090*/ 	.word	0x00000ee0


	//----- nvinfo : EIATTR_CBANK_PARAM_SIZE
	.align		4
.L_236:
        /*0094*/ 	.byte	0x03, 0x19
        /*0096*/ 	.short	0x002c


	//----- nvinfo : EIATTR_PARAM_CBANK
	.align		4
        /*0098*/ 	.byte	0x04, 0x0a
        /*009a*/ 	.short	(.L_238 - .L_237)
	.align		4
.L_237:
        /*009c*/ 	.word	index@(.nv.constant0._Z14linear_forwardPfS_P6__halfS1_iii)
        /*00a0*/ 	.short	0x0380
        /*00a2*/ 	.short	0x002c


	//----- nvinfo : EIATTR_SW_WAR
	.align		4
.L_238:
        /*00a4*/ 	.byte	0x04, 0x36
        /*00a6*/ 	.short	(.L_240 - .L_239)
.L_239:
        /*00a8*/ 	.word	0x00000008
.L_240:


//--------------------- .nv.info._Z15rmsnorm_forwardPfS_P6__halffii --------------------------
	.section	.nv.info._Z15rmsnorm_forwardPfS_P6__halffii,"",@"SHT_CUDA_INFO"
	.sectionflags	@""
	.align	4


	//----- nvinfo : EIATTR_CUDA_API_VERSION
	.align		4
        /*0000*/ 	.byte	0x04, 0x37
        /*0002*/ 	.short	(.L_242 - .L_241)
.L_241:
        /*0004*/ 	.word	0x00000082


	//----- nvinfo : EIATTR_KPARAM_INFO
	.align		4
.L_242:
        /*0008*/ 	.byte	0x04, 0x17
        /*000a*/ 	.short	(.L_244 - .L_243)
.L_243:
        /*000c*/ 	.word	0x00000000
        /*0010*/ 	.short	0x0005
        /*0012*/ 	.short	0x0020
        /*0014*/ 	.byte	0x00, 0xf0, 0x11, 0x00


	//----- nvinfo : EIATTR_KPARAM_INFO
	.align		4
.L_244:
        /*0018*/ 	.byte	0x04, 0x17
        /*001a*/ 	.short	(.L_246 - .L_245)
.L_245:
        /*001c*/ 	.word	0x00000000
        /*0020*/ 	.short	0x0004
        /*0022*/ 	.short	0x001c
        /*0024*/ 	.byte	0x00, 0xf0, 0x11, 0x00


	//----- nvinfo : EIATTR_KPARAM_INFO
	.align		4
.L_246:
        /*0028*/ 	.byte	0x04, 0x17
        /*002a*/ 	.short	(.L_248 - .L_247)
.L_247:
        /*002c*/ 	.word	0x00000000
        /*0030*/ 	.short	0x0003
        /*0032*/ 	.short	0x0018
        /*0034*/ 	.byte	0x00, 0xf0, 0x11, 0x00


	//----- nvinfo : EIATTR_KPARAM_INFO
	.align		4
.L_248:
        /*0038*/ 	.byte	0x04, 0x17
        /*003a*/ 	.short	(.L_250 - .L_249)
.L_249:
        /*003c*/ 	.word	0x00000000
        /*0040*/ 	.short	0x0002
        /*0042*/ 	.short	0x0010
        /*0044*/ 	.byte	0x00, 0xf5, 0x21, 0x00


	//----- nvinfo : EIATTR_KPARAM_INFO
	.align		4
.L_250:
        /*0048*/ 	.byte	0x04, 0x17
        /*004a*/ 	.short	(.L_252 - .L_251)
.L_251:
        /*004c*/ 	.word	0x00000000
        /*0050*/ 	.short	0x0001
        /*0052*/ 	.short	0x0008
        /*0054*/ 	.byte	0x00, 0xf5, 0x21, 0x00


	//----- nvinfo : EIATTR_KPARAM_INFO
	.align		4
.L_252:
        /*0058*/ 	.byte	0x04, 0x17
        /*005a*/ 	.short	(.L_254 - .L_253)
.L_253:
        /*005c*/ 	.word	0x00000000
        /*0060*/ 	.short	0x0000
        /*0062*/ 	.short	0x0000
        /*0064*/ 	.byte	0x00, 0xf5, 0x21, 0x00


	//----- nvinfo : EIATTR_SPARSE_MMA_MASK
	.align		4
.L_254:
        /*0068*/ 	.byte	0x03, 0x50
        /*006a*/ 	.short	0x0000


	//----- nvinfo : EIATTR_MAXREG_COUNT
	.align		4
        /*006c*/ 	.byte	0x03, 0x1b
        /*006e*/ 	.short	0x00ff


	//----- nvinfo : EIATTR_MERCURY_ISA_VERSION
	.align		4
        /*0070*/ 	.byte	0x03, 0x5f
        /*0072*/ 	.short	0x0101


	//----- nvinfo : EIATTR_COOP_GROUP_MASK_REGIDS
	.align		4
        /*0074*/ 	.byte	0x04, 0x29
        /*0076*/ 	.short	(.L_256 - .L_255)


	//   ....[0]....
.L_255:
        /*0078*/ 	.word	0xffffffff


	//   ....[1]....
        /*007c*/ 	.word	0xffffffff


	//   ....[2]....
        /*0080*/ 	.word	0xffffffff


	//   ....[3]....
        /*0084*/ 	.word	0xffffffff


	//   ....[4]....
        /*0088*/ 	.word	0xffffffff


	//   ....[5]....
        /*008c*/ 	.word	0xffffffff


	//   ....[6]....
        /*0090*/ 	.word	0xffffffff


	//   ....[7]....
        /*0094*/ 	.word	0xffffffff


	//   ....[8]....
        /*0098*/ 	.word	0xffffffff


	//   ....[9]....
        /*009c*/ 	.word	0xffffffff


	//   ....[10]....
        /*00a0*/ 	.word	0xffffffff


	//----- nvinfo : EIATTR_COOP_GROUP_INSTR_OFFSETS
	.align		4
.L_256:
        /*00a4*/ 	.byte	0x04, 0x28
        /*00a6*/ 	.short	(.L_258 - .L_257)


	//   ....[0]....
.L_257:
        /*00a8*/ 	.word	0x000007b0


	//   ....[1]....
        /*00ac*/ 	.word	0x000007c0


	//   ....[2]....
        /*00b0*/ 	.word	0x000007d0


	//   ....[3]....
        /*00b4*/ 	.word	0x000007e0


	//   ....[4]....
        /*00b8*/ 	.word	0x000007f0


	//   ....[5]....
        /*00bc*/ 	.word	0x00000810


	//   ....[6]....
        /*00c0*/ 	.word	0x00000820


	//   ....[7]....
        /*00c4*/ 	.word	0x00000840


	//   ....[8]....
        /*00c8*/ 	.word	0x00000880


	//   ....[9]....
        /*00cc*/ 	.word	0x000008d0


	//   ....[10]....
        /*00d0*/ 	.word	0x000008f0


	//----- nvinfo : EIATTR_VRC_CTA_INIT_COUNT
	.align		4
.L_258:
        /*00d4*/ 	.byte	0x02, 0x4a
	.zero		1
	.zero		1


	//----- nvinfo : EIATTR_EXIT_INSTR_OFFSETS
	.align		4
        /*00d8*/ 	.byte	0x04, 0x1c
        /*00da*/ 	.short	(.L_260 - .L_259)


	//   ....[0]....
.L_259:
        /*00dc*/ 	.word	0x00000b00


	//----- nvinfo : EIATTR_CRS_STACK_SIZE
	.align		4
.L_260:
        /*00e0*/ 	.byte	0x04, 0x1e
        /*00e2*/ 	.short	(.L_262 - .L_261)
.L_261:
        /*00e4*/ 	.word	0x00000000


	//----- nvinfo : EIATTR_CBANK_PARAM_SIZE
	.align		4
.L_262:
        /*00e8*/ 	.byte	0x03, 0x19
        /*00ea*/ 	.short	0x0024


	//----- nvinfo : EIATTR_PARAM_CBANK
	.align		4
        /*00ec*/ 	.byte	0x04, 0x0a
        /*00ee*/ 	.short	(.L_264 - .L_263)
	.align		4
.L_263:
        /*00f0*/ 	.word	index@(.nv.constant0._Z15rmsnorm_forwardPfS_P6__halffii)
        /*00f4*/ 	.short	0x0380
        /*00f6*/ 	.short	0x0024


	//----- nvinfo : EIATTR_SW_WAR
	.align		4
.L_264:
        /*00f8*/ 	.byte	0x04, 0x36
        /*00fa*/ 	.short	(.L_266 - .L_265)
.L_265:
        /*00fc*/ 	.word	0x00000008
.L_266:


//--------------------- .nv.info._Z15get_content_rowPfP6__halfPiii --------------------------
	.section	.nv.info._Z15get_content_rowPfP6__halfPiii,"",@"SHT_CUDA_INFO"
	.sectionflags	@""
	.align	4


	//----- nvinfo : EIATTR_CUDA_API_VERSION
	.align		4
        /*0000*/ 	.byte	0x04, 0x37
        /*0002*/ 	.short	(.L_268 - .L_267)
.L_267:
        /*0004*/ 	.word	0x00000082


	//----- nvinfo : EIATTR_KPARAM_INFO
	.align		4
.L_268:
        /*0008*/ 	.byte	0x04, 0x17
        /*000a*/ 	.short	(.L_270 - .L_269)
.L_269:
        /*000c*/ 	.word	0x00000000
        /*0010*/ 	.short	0x0004
        /*0012*/ 	.short	0x001c
        /*0014*/ 	.byte	0x00, 0xf0, 0x11, 0x00


	//----- nvinfo : EIATTR_KPARAM_INFO
	.align		4
.L_270:
        /*0018*/ 	.byte	0x04, 0x17
        /*001a*/ 	.short	(.L_272 - .L_271)
.L_271:
        /*001c*/ 	.word	0x00000000
        /*0020*/ 	.short	0x0003
        /*0022*/ 	.short	0x0018
        /*0024*/ 	.byte	0x00, 0xf0, 0x11, 0x00


	//----- nvinfo : EIATTR_KPARAM_INFO
	.align		4
.L_272:
        /*0028*/ 	.byte	0x04, 0x17
        /*002a*/ 	.short	(.L_274 - .L_273)
.L_273:
        /*002c*/ 	.word	0x00000000
        /*0030*/ 	.short	0x0002
        /*0032*/ 	.short	0x0010
        /*0034*/ 	.byte	0x00, 0xf5, 0x21, 0x00


	//----- nvinfo : EIATTR_KPARAM_INFO
	.align		4
.L_274:
        /*0038*/ 	.byte	0x04, 0x17
        /*003a*/ 	.short	(.L_276 - .L_275)
.L_275:
        /*003c*/ 	.word	0x00000000
        /*0040*/ 	.short	0x0001
        /*0042*/ 	.short	0x0008
        /*0044*/ 	.byte	0x00, 0xf5, 0x21, 0x00


	//----- nvinfo : EIATTR_KPARAM_INFO
	.align		4
.L_276:
        /*0048*/ 	.byte	0x04, 0x17
        /*004a*/ 	.short	(.L_278 - .L_277)
.L_277:
        /*004c*/ 	.word	0x00000000
        /*0050*/ 	.short	0x0000
        /*0052*/ 	.short	0x0000
        /*0054*/ 	.byte	0x00, 0xf5, 0x21, 0x00


	//----- nvinfo : EIATTR_SPARSE_MMA_MASK
	.align		4
.L_278:
        /*0058*/ 	.byte	0x03, 0x50
        /*005a*/ 	.short	0x0000


	//----- nvinfo : EIATTR_MAXREG_COUNT
	.align		4
        /*005c*/ 	.byte	0x03, 0x1b
        /*005e*/ 	.short	0x00ff


	//----- nvinfo : EIATTR_MERCURY_ISA_VERSION
	.align		4
        /*0060*/ 	.byte	0x03, 0x5f
        /*0062*/ 	.short	0x0101


	//----- nvinfo : EIATTR_VRC_CTA_INIT_COUNT
	.align		4
        /*0064*/ 	.byte	0x02, 0x4a
	.zero		1
	.zero		1


	//----- nvinfo : EIATTR_EXIT_INSTR_OFFSETS
	.align		4
        /*0068*/ 	.byte	0x04, 0x1c
        /*006a*/ 	.short	(.L_280 - .L_279)


	//   ....[0]....
.L_279:
        /*006c*/ 	.word	0x00000170


	//----- nvinfo : EIATTR_CBANK_PARAM_SIZE
	.align		4
.L_280:
        /*0070*/ 	.byte	0x03, 0x19
        /*0072*/ 	.short	0x0020


	//----- nvinfo : EIATTR_PARAM_CBANK
	.align		4
        /*0074*/ 	.byte	0x04, 0x0a
        /*0076*/ 	.short	(.L_282 - .L_281)
	.align		4
.L_281:
        /*0078*/ 	.word	index@(.nv.constant0._Z15get_content_rowPfP6__halfPiii)
        /*007c*/ 	.short	0x0380
        /*007e*/ 	.short	0x0020


	//----- nvinfo : EIATTR_SW_WAR
	.align		4
.L_282:
        /*0080*/ 	.byte	0x04, 0x36
        /*0082*/ 	.short	(.L_284 - .L_283)
.L_283:
        /*0084*/ 	.word	0x00000008
.L_284:


//--------------------- .nv.callgraph             --------------------------
	.section	.nv.callgraph,"",@"SHT_CUDA_CALLGRAPH"
	.align	4
	.sectionentsize	8
	.align		4
        /*0000*/ 	.word	0x00000000
	.align		4
        /*0004*/ 	.word	0xffffffff
	.align		4
        /*0008*/ 	.word	index@(_Z14argmax_forwardPiPfii)
	.align		4
        /*000c*/ 	.word	index@(vprintf)
	.align		4
        /*0010*/ 	.word	0x00000000
	.align		4
        /*0014*/ 	.word	0xfffffffe
	.align		4
        /*0018*/ 	.word	0x00000000
	.align		4
        /*001c*/ 	.word	0xfffffffd
	.align		4
        /*0020*/ 	.word	0x00000000
	.align		4
        /*0024*/ 	.word	0xfffffffc


//--------------------- .nv.constant4             --------------------------
	.section	.nv.constant4,"a",@progbits
	.align	8
	.align		8
.nv.constant4:
        /*0000*/ 	.dword	vprintf
	.align		8
        /*0008*/ 	.dword	$str
	.align		8
        /*0010*/ 	.dword	$str$1
	.align		8
        /*0018*/ 	.dword	$str$2
	.align		8
        /*0020*/ 	.dword	$str$3
	.align		8
        /*0028*/ 	.dword	__cudart_i2opi_f


//--------------------- .text._Z14argmax_forwardPiPfii --------------------------
	.section	.text._Z14argmax_forwardPiPfii,"ax",@progbits
	.align	128
        .global         _Z14argmax_forwardPiPfii
        .type           _Z14argmax_forwardPiPfii,@function
        .size           _Z14argmax_forwardPiPfii,(.L_x_195 - _Z14argmax_forwardPiPfii)
        .other          _Z14argmax_forwardPiPfii,@"STO_CUDA_ENTRY STV_DEFAULT"
_Z14argmax_forwardPiPfii:
.text._Z14argmax_forwardPiPfii:
[----:B------:R-:W0:Y:S01]  /*0000*/  LDC R1, c[0x0][0x37c] ;  /* 0x0000df00ff017b82 */ /* 0x000e220000000800 */
[----:B------:R-:W1:Y:S07]  /*0010*/  S2R R11, SR_TID.X ;  /* 0x00000000000b7919 */ /* 0x000e6e0000002100 */
[----:B------:R-:W2:Y:S01]  /*0020*/  LDC.64 R4, c[0x0][0x388] ;  /* 0x0000e200ff047b82 */ /* 0x000ea20000000a00 */
[----:B------:R-:W3:Y:S01]  /*0030*/  LDCU UR6, c[0x0][0x394] ;  /* 0x00007280ff0677ac */ /* 0x000ee20008000800 */
[----:B0-----:R-:W-:Y:S01]  /*0040*/  VIADD R1, R1, 0xfffffff8 ;  /* 0xfffffff801017836 */ /* 0x001fe20000000000 */
[----:B------:R-:W3:Y:S01]  /*0050*/  S2R R10, SR_CTAID.X ;  /* 0x00000000000a7919 */ /* 0x000ee20000002500 */
[----:B------:R-:W0:Y:S01]  /*0060*/  LDCU.64 UR36, c[0x0][0x358] ;  /* 0x00006b00ff2477ac */ /* 0x000e220008000a00 */
[----:B-1----:R-:W-:-:S05]  /*0070*/  LOP3.LUT R17, R11, 0x1f, RZ, 0xc0, !PT ;  /* 0x0000001f0b117812 */ /* 0x002fca00078ec0ff */
[----:B---3--:R-:W-:-:S04]  /*0080*/  IMAD R9, R10, UR6, R17 ;  /* 0x000000060a097c24 */ /* 0x008fc8000f8e0211 */
[----:B--2---:R-:W-:-:S05]  /*0090*/  IMAD.WIDE R6, R9, 0x4, R4 ;  /* 0x0000000409067825 */ /* 0x004fca00078e0204 */
[----:B0-----:R0:W5:Y:S01]  /*00a0*/  LDG.E R19, desc[UR36][R6.64] ;  /* 0x0000002406137981 */ /* 0x001162000c1e1900 */
[----:B------:R-:W1:Y:S01]  /*00b0*/  LDCU UR4, c[0x0][0x2f8] ;  /* 0x00005f00ff0477ac */ /* 0x000e620008000800 */
[----:B------:R-:W-:Y:S01]  /*00c0*/  ISETP.GE.AND P0, PT, R17, UR6, PT ;  /* 0x0000000611007c0c */ /* 0x000fe2000bf06270 */
[----:B------:R-:W-:Y:S01]  /*00d0*/  BSSY.RECONVERGENT B0, `(.L_x_0) ;  /* 0x00000ae000007945 */ /* 0x000fe20003800200 */
[----:B------:R-:W2:Y:S01]  /*00e0*/  LDCU UR5, c[0x0][0x2fc] ;  /* 0x00005f80ff0577ac */ /* 0x000ea20008000800 */
[----:B-1----:R-:W-:-:S05]  /*00f0*/  IADD3 R18, P1, PT, R1, UR4, RZ ;  /* 0x0000000401127c10 */ /* 0x002fca000ff3e0ff */
[----:B--2---:R-:W-:-:S05]  /*0100*/  IMAD.X R2, RZ, RZ, UR5, P1 ;  /* 0x00000005ff027e24 */ /* 0x004fca00088e06ff */
[----:B0-----:R-:W-:Y:S05]  /*0110*/  @P0 BRA `(.L_x_1) ;  /* 0x0000000800a40947 */ /* 0x001fea0003800000 */
[----:B------:R-:W-:Y:S01]  /*0120*/  IMAD.MOV.U32 R0, RZ, RZ, R17 ;  /* 0x000000ffff007224 */ /* 0x000fe200078e0011 */
[----:B------:R-:W-:Y:S03]  /*0130*/  BSSY.RECONVERGENT B1, `(.L_x_2) ;  /* 0x0000055000017945 */ /* 0x000fe60003800200 */
[----:B------:R-:W-:Y:S01]  /*0140*/  IMAD.MOV.U32 R17, RZ, RZ, R0 ;  /* 0x000000ffff117224 */ /* 0x000fe200078e0000 */
[----:B------:R-:W-:-:S05]  /*0150*/  LOP3.LUT R3, RZ, R0, RZ, 0x33, !PT ;  /* 0x00000000ff037212 */ /* 0x000fca00078e33ff */
[----:B------:R-:W-:-:S05]  /*0160*/  VIADD R3, R3, UR6 ;  /* 0x0000000603037c36 */ /* 0x000fca0008000000 */
[C---:B------:R-:W-:Y:S02]  /*0170*/  ISETP.GE.U32.AND P0, PT, R3.reuse, 0x1e0, PT ;  /* 0x000001e00300780c */ /* 0x040fe40003f06070 */
[----:B------:R-:W-:-:S04]  /*0180*/  LEA.HI R8, R3, 0x1, RZ, 0x1b ;  /* 0x0000000103087811 */ /* 0x000fc800078fd8ff */
[----:B------:R-:W-:-:S07]  /*0190*/  LOP3.LUT R26, R8, 0xf, RZ, 0xc0, !PT ;  /* 0x0000000f081a7812 */ /* 0x000fce00078ec0ff */
[----:B------:R-:W-:Y:S05]  /*01a0*/  @!P0 BRA `(.L_x_3) ;  /* 0x0000000400348947 */ /* 0x000fea0003800000 */
[----:B------:R-:W-:Y:S01]  /*01b0*/  LOP3.LUT R6, R8, 0xffffff0, RZ, 0xc0, !PT ;  /* 0x0ffffff008067812 */ /* 0x000fe200078ec0ff */
[----:B------:R-:W-:Y:S01]  /*01c0*/  BSSY.RECONVERGENT B2, `(.L_x_4) ;  /* 0x000004a000027945 */ /* 0x000fe20003800200 */
[----:B------:R-:W-:Y:S01]  /*01d0*/  LOP3.LUT R3, R0, 0x100, RZ, 0xfc, !PT ;  /* 0x0000010000037812 */ /* 0x000fe200078efcff */
[----:B------:R-:W-:Y:S02]  /*01e0*/  IMAD.MOV.U32 R17, RZ, RZ, R0 ;  /* 0x000000ffff117224 */ /* 0x000fe400078e0000 */
[----:B------:R-:W-:-:S07]  /*01f0*/  IMAD.MOV R0, RZ, RZ, -R6 ;  /* 0x000000ffff007224 */ /* 0x000fce00078e0a06 */
.L_x_5:
[----:B------:R-:W-:-:S05]  /*0200*/  IMAD.WIDE R6, R9, 0x4, R4 ;  /* 0x0000000409067825 */ /* 0x000fca00078e0204 */
[----:B------:R-:W2:Y:S04]  /*0210*/  LDG.E R24, desc[UR36][R6.64] ;  /* 0x0000002406187981 */ /* 0x000ea8000c1e1900 */
[----:B------:R-:W3:Y:S04]  /*0220*/  LDG.E R25, desc[UR36][R6.64+0x80] ;  /* 0x0000802406197981 */ /* 0x000ee8000c1e1900 */
[----:B------:R-:W4:Y:S04]  /*0230*/  LDG.E R23, desc[UR36][R6.64+0x100] ;  /* 0x0001002406177981 */ /* 0x000f28000c1e1900 */
[----:B------:R-:W4:Y:S04]  /*0240*/  LDG.E R22, desc[UR36][R6.64+0x180] ;  /* 0x0001802406167981 */ /* 0x000f28000c1e1900 */
[----:B------:R-:W4:Y:S04]  /*0250*/  LDG.E R20, desc[UR36][R6.64+0x200] ;  /* 0x0002002406147981 */ /* 0x000f28000c1e1900 */
[----:B------:R-:W4:Y:S04]  /*0260*/  LDG.E R21, desc[UR36][R6.64+0x280] ;  /* 0x0002802406157981 */ /* 0x000f28000c1e1900 */
[----:B------:R-:W4:Y:S04]  /*0270*/  LDG.E R12, desc[UR36][R6.64+0x300] ;  /* 0x00030024060c7981 */ /* 0x000f28000c1e1900 */
[----:B------:R-:W4:Y:S04]  /*0280*/  LDG.E R13, desc[UR36][R6.64+0x380] ;  /* 0x00038024060d7981 */ /* 0x000f28000c1e1900 */
[----:B------:R-:W4:Y:S04]  /*0290*/  LDG.E R14, desc[UR36][R6.64+0x400] ;  /* 0x00040024060e7981 */ /* 0x000f28000c1e1900 */
[----:B------:R-:W4:Y:S04]  /*02a0*/  LDG.E R15, desc[UR36][R6.64+0x480] ;  /* 0x00048024060f7981 */ /* 0x000f28000c1e1900 */
[----:B------:R-:W4:Y:S01]  /*02b0*/  LDG.E R16, desc[UR36][R6.64+0x500] ;  /* 0x0005002406107981 */ /* 0x000f22000c1e1900 */
[----:B--2--5:R-:W-:-:S04]  /*02c0*/  FSETP.GT.AND P3, PT, R24, R19, PT ;  /* 0x000000131800720b */ /* 0x024fc80003f64000 */
[----:B------:R-:W-:Y:S02]  /*02d0*/  FSEL R24, R24, R19, P3 ;  /* 0x0000001318187208 */ /* 0x000fe40001800000 */
[----:B------:R-:W2:Y:S02]  /*02e0*/  LDG.E R19, desc[UR36][R6.64+0x580] ;  /* 0x0005802406137981 */ /* 0x000ea4000c1e1900 */
[----:B---3--:R-:W-:-:S04]  /*02f0*/  FSETP.GT.AND P4, PT, R25, R24, PT ;  /* 0x000000181900720b */ /* 0x008fc80003f84000 */
[----:B------:R-:W-:Y:S02]  /*0300*/  FSEL R28, R25, R24, P4 ;  /* 0x00000018191c7208 */ /* 0x000fe40002000000 */
[----:B------:R-:W3:Y:S02]  /*0310*/  LDG.E R24, desc[UR36][R6.64+0x600] ;  /* 0x0006002406187981 */ /* 0x000ee4000c1e1900 */
[----:B----4-:R-:W-:-:S04]  /*0320*/  FSETP.GT.AND P5, PT, R23, R28, PT ;  /* 0x0000001c1700720b */ /* 0x010fc80003fa4000 */
[----:B------:R-:W-:Y:S02]  /*0330*/  FSEL R25, R23, R28, P5 ;  /* 0x0000001c17197208 */ /* 0x000fe40002800000 */
[----:B------:R-:W4:Y:S02]  /*0340*/  LDG.E R23, desc[UR36][R6.64+0x680] ;  /* 0x0006802406177981 */ /* 0x000f24000c1e1900 */
[----:B------:R-:W-:-:S04]  /*0350*/  FSETP.GT.AND P6, PT, R22, R25, PT ;  /* 0x000000191600720b */ /* 0x000fc80003fc4000 */
[----:B------:R-:W-:Y:S02]  /*0360*/  FSEL R27, R22, R25, P6 ;  /* 0x00000019161b7208 */ /* 0x000fe40003000000 */
[----:B------:R-:W4:Y:S04]  /*0370*/  LDG.E R22, desc[UR36][R6.64+0x700] ;  /* 0x0007002406167981 */ /* 0x000f28000c1e1900 */
[----:B------:R-:W4:Y:S01]  /*0380*/  LDG.E R25, desc[UR36][R6.64+0x780] ;  /* 0x0007802406197981 */ /* 0x000f22000c1e1900 */
[-C--:B------:R-:W-:Y:S01]  /*0390*/  FSETP.GT.AND P0, PT, R20, R27.reuse, PT ;  /* 0x0000001b1400720b */ /* 0x080fe20003f04000 */
[----:B------:R-:W-:Y:S01]  /*03a0*/  VIADD R0, R0, 0x10 ;  /* 0x0000001000007836 */ /* 0x000fe20000000000 */
[C---:B------:R-:W-:Y:S01]  /*03b0*/  @P3 IADD3 R17, PT, PT, R3.reuse, -0x100, RZ ;  /* 0xffffff0003113810 */ /* 0x040fe20007ffe0ff */
[C---:B------:R-:W-:Y:S01]  /*03c0*/  @P4 VIADD R17, R3.reuse, 0xffffff20 ;  /* 0xffffff2003114836 */ /* 0x040fe20000000000 */
[----:B------:R-:W-:Y:S01]  /*03d0*/  FSEL R20, R20, R27, P0 ;  /* 0x0000001b14147208 */ /* 0x000fe20000000000 */
[----:B------:R-:W-:Y:S01]  /*03e0*/  @P5 VIADD R17, R3, 0xffffff40 ;  /* 0xffffff4003115836 */ /* 0x000fe20000000000 */
[----:B------:R-:W-:Y:S01]  /*03f0*/  IADD3 R9, PT, PT, R9, 0x200, RZ ;  /* 0x0000020009097810 */ /* 0x000fe20007ffe0ff */
[----:B------:R-:W-:Y:S01]  /*0400*/  @P6 VIADD R17, R3, 0xffffff60 ;  /* 0xffffff6003116836 */ /* 0x000fe20000000000 */
[----:B------:R-:W-:-:S04]  /*0410*/  FSETP.GT.AND P1, PT, R21, R20, PT ;  /* 0x000000141500720b */ /* 0x000fc80003f24000 */
[----:B------:R-:W-:Y:S01]  /*0420*/  FSEL R21, R21, R20, P1 ;  /* 0x0000001415157208 */ /* 0x000fe20000800000 */
[----:B------:R-:W-:-:S03]  /*0430*/  @P0 VIADD R17, R3, 0xffffff80 ;  /* 0xffffff8003110836 */ /* 0x000fc60000000000 */
        /* <DEDUP_REMOVED lines=9> */
[-C--:B------:R-:W-:Y:S02]  /*04d0*/  FSETP.GT.AND P5, PT, R15, R14.reuse, PT ;  /* 0x0000000e0f00720b */ /* 0x080fe40003fa4000 */
[----:B------:R-:W-:Y:S02]  /*04e0*/  SEL R17, R3, R17, P4 ;  /* 0x0000001103117207 */ /* 0x000fe40002000000 */
[----:B------:R-:W-:-:S04]  /*04f0*/  FSEL R15, R15, R14, P5 ;  /* 0x0000000e0f0f7208 */ /* 0x000fc80002800000 */
[----:B------:R-:W-:-:S04]  /*0500*/  FSETP.GT.AND P6, PT, R16, R15, PT ;  /* 0x0000000f1000720b */ /* 0x000fc80003fc4000 */
[----:B------:R-:W-:Y:S02]  /*0510*/  FSEL R16, R16, R15, P6 ;  /* 0x0000000f10107208 */ /* 0x000fe40003000000 */
[----:B------:R-:W-:-:S07]  /*0520*/  @P5 IADD3 R17, PT, PT, R3, 0x20, RZ ;  /* 0x0000002003115810 */ /* 0x000fce0007ffe0ff */
[----:B------:R-:W-:Y:S01]  /*0530*/  @P6 VIADD R17, R3, 0x40 ;  /* 0x0000004003116836 */ /* 0x000fe20000000000 */
[----:B--2---:R-:W-:-:S04]  /*0540*/  FSETP.GT.AND P0, PT, R19, R16, PT ;  /* 0x000000101300720b */ /* 0x004fc80003f04000 */
[----:B------:R-:W-:-:S04]  /*0550*/  FSEL R19, R19, R16, P0 ;  /* 0x0000001013137208 */ /* 0x000fc80000000000 */
[----:B---3--:R-:W-:-:S04]  /*0560*/  FSETP.GT.AND P1, PT, R24, R19, PT ;  /* 0x000000131800720b */ /* 0x008fc80003f24000 */
[----:B------:R-:W-:Y:S01]  /*0570*/  FSEL R24, R24, R19, P1 ;  /* 0x0000001318187208 */ /* 0x000fe20000800000 */
[----:B------:R-:W-:-:S03]  /*0580*/  @P0 VIADD R17, R3, 0x60 ;  /* 0x0000006003110836 */ /* 0x000fc60000000000 */
[----:B----4-:R-:W-:-:S04]  /*0590*/  FSETP.GT.AND P2, PT, R23, R24, PT ;  /* 0x000000181700720b */ /* 0x010fc80003f44000 */
[----:B------:R-:W-:Y:S01]  /*05a0*/  FSEL R23, R23, R24, P2 ;  /* 0x0000001817177208 */ /* 0x000fe20001000000 */
[----:B------:R-:W-:Y:S01]  /*05b0*/  @P1 VIADD R17, R3, 0x80 ;  /* 0x0000008003111836 */ /* 0x000fe20000000000 */
[----:B------:R-:W-:Y:S02]  /*05c0*/  ISETP.NE.AND P1, PT, R0, RZ, PT ;  /* 0x000000ff0000720c */ /* 0x000fe40003f25270 */
[----:B------:R-:W-:-:S04]  /*05d0*/  FSETP.GT.AND P3, PT, R22, R23, PT ;  /* 0x000000171600720b */ /* 0x000fc80003f64000 */
[----:B------:R-:W-:Y:S01]  /*05e0*/  FSEL R22, R22, R23, P3 ;  /* 0x0000001716167208 */ /* 0x000fe20001800000 */
[----:B------:R-:W-:-:S03]  /*05f0*/  @P2 VIADD R17, R3, 0xa0 ;  /* 0x000000a003112836 */ /* 0x000fc60000000000 */
[----:B------:R-:W-:-:S04]  /*0600*/  FSETP.GT.AND P0, PT, R25, R22, PT ;  /* 0x000000161900720b */ /* 0x000fc80003f04000 */
[----:B------:R-:W-:Y:S01]  /*0610*/  FSEL R19, R25, R22, P0 ;  /* 0x0000001619137208 */ /* 0x000fe20000000000 */
[----:B------:R-:W-:-:S08]  /*0620*/  @P3 VIADD R17, R3, 0xc0 ;  /* 0x000000c003113836 */ /* 0x000fd00000000000 */
[C---:B------:R-:W-:Y:S02]  /*0630*/  @P0 VIADD R17, R3.reuse, 0xe0 ;  /* 0x000000e003110836 */ /* 0x040fe40000000000 */
[----:B------:R-:W-:Y:S01]  /*0640*/  VIADD R3, R3, 0x200 ;  /* 0x0000020003037836 */ /* 0x000fe20000000000 */
[----:B------:R-:W-:Y:S06]  /*0650*/  @P1 BRA `(.L_x_5) ;  /* 0xfffffff800e81947 */ /* 0x000fec000383ffff */
[----:B------:R-:W-:Y:S05]  /*0660*/  BSYNC.RECONVERGENT B2 ;  /* 0x0000000000027941 */ /* 0x000fea0003800200 */
.L_x_4:
[----:B------:R-:W-:-:S07]  /*0670*/  VIADD R0, R3, 0xffffff00 ;  /* 0xffffff0003007836 */ /* 0x000fce0000000000 */
.L_x_3:
[----:B------:R-:W-:Y:S05]  /*0680*/  BSYNC.RECONVERGENT B1 ;  /* 0x0000000000017941 */ /* 0x000fea0003800200 */
.L_x_2:
[----:B------:R-:W-:-:S13]  /*0690*/  ISETP.NE.AND P0, PT, R26, RZ, PT ;  /* 0x000000ff1a00720c */ /* 0x000fda0003f05270 */
[----:B------:R-:W-:Y:S05]  /*06a0*/  @!P0 BRA `(.L_x_1) ;  /* 0x0000000400408947 */ /* 0x000fea0003800000 */
[----:B------:R-:W-:Y:S01]  /*06b0*/  ISETP.GE.U32.AND P1, PT, R26, 0x8, PT ;  /* 0x000000081a00780c */ /* 0x000fe20003f26070 */
[----:B------:R-:W-:Y:S01]  /*06c0*/  BSSY.RECONVERGENT B1, `(.L_x_6) ;  /* 0x0000027000017945 */ /* 0x000fe20003800200 */
[----:B------:R-:W-:-:S04]  /*06d0*/  LOP3.LUT R9, R8, 0x7, RZ, 0xc0, !PT ;  /* 0x0000000708097812 */ /* 0x000fc800078ec0ff */
[----:B------:R-:W-:-:S07]  /*06e0*/  ISETP.NE.AND P0, PT, R9, RZ, PT ;  /* 0x000000ff0900720c */ /* 0x000fce0003f05270 */
[----:B------:R-:W-:Y:S06]  /*06f0*/  @!P1 BRA `(.L_x_7) ;  /* 0x00000000008c9947 */ /* 0x000fec0003800000 */
[----:B------:R-:W-:-:S04]  /*0700*/  IMAD R7, R10, UR6, R0 ;  /* 0x000000060a077c24 */ /* 0x000fc8000f8e0200 */
        /* <DEDUP_REMOVED lines=11> */
[----:B------:R-:W-:Y:S02]  /*07c0*/  SEL R17, R0, R17, P5 ;  /* 0x0000001100117207 */ /* 0x000fe40002800000 */
[----:B---3--:R-:W-:-:S04]  /*07d0*/  FSETP.GT.AND P6, PT, R3, R12, PT ;  /* 0x0000000c0300720b */ /* 0x008fc80003fc4000 */
[----:B------:R-:W-:-:S04]  /*07e0*/  FSEL R3, R3, R12, P6 ;  /* 0x0000000c03037208 */ /* 0x000fc80003000000 */
[----:B----4-:R-:W-:-:S04]  /*07f0*/  FSETP.GT.AND P4, PT, R14, R3, PT ;  /* 0x000000030e00720b */ /* 0x010fc80003f84000 */
        /* <DEDUP_REMOVED lines=15> */
[----:B------:R-:W-:Y:S02]  /*08f0*/  FSEL R19, R26, R3, P3 ;  /* 0x000000031a137208 */ /* 0x000fe40001800000 */
[----:B------:R-:W-:-:S07]  /*0900*/  @P5 IADD3 R17, PT, PT, R0, 0xc0, RZ ;  /* 0x000000c000115810 */ /* 0x000fce0007ffe0ff */
[C---:B------:R-:W-:Y:S02]  /*0910*/  @P3 VIADD R17, R0.reuse, 0xe0 ;  /* 0x000000e000113836 */ /* 0x040fe40000000000 */
[----:B------:R-:W-:-:S07]  /*0920*/  VIADD R0, R0, 0x100 ;  /* 0x0000010000007836 */ /* 0x000fce0000000000 */
.L_x_7:
[----:B------:R-:W-:Y:S05]  /*0930*/  BSYNC.RECONVERGENT B1 ;  /* 0x0000000000017941 */ /* 0x000fea0003800200 */
.L_x_6:
        /* <DEDUP_REMOVED lines=22> */
[----:B------:R-:W-:-:S08]  /*0aa0*/  @P3 VIADD R17, R0, 0x40 ;  /* 0x0000004000113836 */ /* 0x000fd00000000000 */
[C---:B------:R-:W-:Y:S02]  /*0ab0*/  @P4 VIADD R17, R0.reuse, 0x60 ;  /* 0x0000006000114836 */ /* 0x040fe40000000000 */
[----:B------:R-:W-:-:S07]  /*0ac0*/  VIADD R0, R0, 0x80 ;  /* 0x0000008000007836 */ /* 0x000fce0000000000 */
.L_x_9:
[----:B------:R-:W-:Y:S05]  /*0ad0*/  BSYNC.RECONVERGENT B1 ;  /* 0x0000000000017941 */ /* 0x000fea0003800200 */
.L_x_8:
[----:B------:R-:W-:Y:S05]  /*0ae0*/  @!P1 BRA `(.L_x_1) ;  /* 0x0000000000309947 */ /* 0x000fea0003800000 */
[----:B------:R-:W-:Y:S02]  /*0af0*/  IMAD.MOV R8, RZ, RZ, -R8 ;  /* 0x000000ffff087224 */ /* 0x000fe400078e0a08 */
[----:B------:R-:W-:-:S07]  /*0b00*/  IMAD R3, R10, UR6, R0 ;  /* 0x000000060a037c24 */ /* 0x000fce000f8e0200 */
.L_x_10:
[----:B------:R-:W-:-:S06]  /*0b10*/  IMAD.WIDE R6, R3, 0x4, R4 ;  /* 0x0000000403067825 */ /* 0x000fcc00078e0204 */
[----:B------:R-:W2:Y:S01]  /*0b20*/  LDG.E R6, desc[UR36][R6.64] ;  /* 0x0000002406067981 */ /* 0x000ea2000c1e1900 */
[----:B------:R-:W-:Y:S01]  /*0b30*/  IADD3 R8, PT, PT, R8, 0x1, RZ ;  /* 0x0000000108087810 */ /* 0x000fe20007ffe0ff */
[----:B------:R-:W-:-:S03]  /*0b40*/  VIADD R3, R3, 0x20 ;  /* 0x0000002003037836 */ /* 0x000fc60000000000 */
[----:B------:R-:W-:Y:S02]  /*0b50*/  ISETP.NE.AND P1, PT, R8, RZ, PT ;  /* 0x000000ff0800720c */ /* 0x000fe40003f25270 */
[----:B--2--5:R-:W-:-:S04]  /*0b60*/  FSETP.GT.AND P0, PT, R6, R19, PT ;  /* 0x000000130600720b */ /* 0x024fc80003f04000 */
[C---:B------:R-:W-:Y:S01]  /*0b70*/  SEL R17, R0.reuse, R17, P0 ;  /* 0x0000001100117207 */ /* 0x040fe20000000000 */
[----:B------:R-:W-:Y:S01]  /*0b80*/  VIADD R0, R0, 0x20 ;  /* 0x0000002000007836 */ /* 0x000fe20000000000 */
[----:B------:R-:W-:-:S05]  /*0b90*/  FSEL R19, R6, R19, P0 ;  /* 0x0000001306137208 */ /* 0x000fca0000000000 */
[----:B------:R-:W-:Y:S05]  /*0ba0*/  @P1 BRA `(.L_x_10) ;  /* 0xfffffffc00d81947 */ /* 0x000fea000383ffff */
.L_x_1:
[----:B------:R-:W-:Y:S05]  /*0bb0*/  BSYNC.RECONVERGENT B0 ;  /* 0x0000000000007941 */ /* 0x000fea0003800200 */
.L_x_0:
[----:B------:R-:W0:Y:S01]  /*0bc0*/  SHFL.BFLY PT, R0, R17, 0x10, 0x1f ;  /* 0x0e001f0011007f89 */ /* 0x000e2200000e0000 */
[----:B------:R-:W-:Y:S01]  /*0bd0*/  NOP ;  /* 0x0000000000007918 */ /* 0x000fe20000000000 */
[----:B0-----:R-:W-:-:S04]  /*0be0*/  IMAD R7, R10, UR6, R0 ;  /* 0x000000060a077c24 */ /* 0x001fc8000f8e0200 */
[----:B------:R-:W-:-:S06]  /*0bf0*/  IMAD.WIDE R6, R7, 0x4, R4 ;  /* 0x0000000407067825 */ /* 0x000fcc00078e0204 */
[----:B------:R-:W2:Y:S01]  /*0c00*/  LDG.E R6, desc[UR36][R6.64] ;  /* 0x0000002406067981 */ /* 0x000ea2000c1e1900 */
[----:B------:R-:W-:Y:S01]  /*0c10*/  NOP ;  /* 0x0000000000007918 */ /* 0x000fe20000000000 */
[----:B--2--5:R-:W-:-:S04]  /*0c20*/  FSETP.GT.AND P0, PT, R6, R19, PT ;  /* 0x000000130600720b */ /* 0x024fc80003f04000 */
[----:B------:R-:W-:-:S05]  /*0c30*/  SEL R0, R0, R17, P0 ;  /* 0x0000001100007207 */ /* 0x000fca0000000000 */
[----:B------:R-:W0:Y:S02]  /*0c40*/  SHFL.BFLY PT, R3, R0, 0x8, 0x1f ;  /* 0x0d001f0000037f89 */ /* 0x000e2400000e0000 */
[----:B0-----:R-:W-:-:S04]  /*0c50*/  IMAD R9, R10, UR6, R3 ;  /* 0x000000060a097c24 */ /* 0x001fc8000f8e0203 */
[----:B------:R-:W-:-:S06]  /*0c60*/  IMAD.WIDE R8, R9, 0x4, R4 ;  /* 0x0000000409087825 */ /* 0x000fcc00078e0204 */
[----:B------:R-:W2:Y:S01]  /*0c70*/  LDG.E R8, desc[UR36][R8.64] ;  /* 0x0000002408087981 */ /* 0x000ea2000c1e1900 */
[----:B------:R-:W-:Y:S01]  /*0c80*/  FSEL R19, R6, R19, P0 ;  /* 0x0000001306137208 */ /* 0x000fe20000000000 */
[----:B------:R-:W-:-:S03]  /*0c90*/  NOP ;  /* 0x0000000000007918 */ /* 0x000fc60000000000 */
[----:B--2---:R-:W-:-:S04]  /*0ca0*/  FSETP.GT.AND P0, PT, R8, R19, PT ;  /* 0x000000130800720b */ /* 0x004fc80003f04000 */
        /* <DEDUP_REMOVED lines=13> */
[----:B------:R-:W-:Y:S02]  /*0d80*/  FSEL R19, R6, R19, P0 ;  /* 0x0000001306137208 */ /* 0x000fe40000000000 */
[----:B------:R-:W0:Y:S01]  /*0d90*/  LDC.64 R6, c[0x0][0x380] ;  /* 0x0000e000ff067b82 */ /* 0x000e220000000a00 */
[----:B------:R-:W-:Y:S01]  /*0da0*/  NOP ;  /* 0x0000000000007918 */ /* 0x000fe20000000000 */
[----:B--2---:R-:W-:-:S04]  /*0db0*/  FSETP.GT.AND P0, PT, R8, R19, PT ;  /* 0x000000130800720b */ /* 0x004fc80003f04000 */
[----:B------:R-:W-:-:S05]  /*0dc0*/  SEL R13, R13, R12, P0 ;  /* 0x0000000c0d0d7207 */ /* 0x000fca0000000000 */
[----:B------:R-:W1:Y:S02]  /*0dd0*/  SHFL.BFLY PT, R0, R13, 0x1, 0x1f ;  /* 0x0c201f000d007f89 */ /* 0x000e6400000e0000 */
[----:B-1----:R-:W-:-:S04]  /*0de0*/  IMAD R3, R10, UR6, R0 ;  /* 0x000000060a037c24 */ /* 0x002fc8000f8e0200 */
[----:B------:R-:W-:-:S06]  /*0df0*/  IMAD.WIDE R4, R3, 0x4, R4 ;  /* 0x0000000403047825 */ /* 0x000fcc00078e0204 */
[----:B------:R-:W2:Y:S01]  /*0e00*/  LDG.E R5, desc[UR36][R4.64] ;  /* 0x0000002404057981 */ /* 0x000ea2000c1e1900 */
[----:B------:R-:W-:Y:S01]  /*0e10*/  FSEL R8, R8, R19, P0 ;  /* 0x0000001308087208 */ /* 0x000fe20000000000 */
[----:B0-----:R-:W-:Y:S01]  /*0e20*/  IMAD.WIDE.U32 R6, R10, 0x4, R6 ;  /* 0x000000040a067825 */ /* 0x001fe200078e0006 */
[----:B------:R-:W0:Y:S01]  /*0e30*/  S2R R12, SR_TID.Y ;  /* 0x00000000000c7919 */ /* 0x000e220000002200 */
[----:B------:R-:W0:Y:S02]  /*0e40*/  S2R R3, SR_TID.Z ;  /* 0x0000000000037919 */ /* 0x000e240000002300 */
[----:B0-----:R-:W-:Y:S01]  /*0e50*/  LOP3.LUT P1, RZ, R11, R12, R3, 0xfe, !PT ;  /* 0x0000000c0bff7212 */ /* 0x001fe2000782fe03 */
[----:B------:R-:W-:Y:S01]  /*0e60*/  NOP ;  /* 0x0000000000007918 */ /* 0x000fe20000000000 */
[----:B--2---:R-:W-:-:S04]  /*0e70*/  FSETP.GT.AND P0, PT, R5, R8, PT ;  /* 0x000000080500720b */ /* 0x004fc80003f04000 */
[----:B------:R-:W-:-:S05]  /*0e80*/  SEL R13, R0, R13, P0 ;  /* 0x0000000d000d7207 */ /* 0x000fca0000000000 */
[----:B------:R0:W-:Y:S02]  /*0e90*/  STG.E desc[UR36][R6.64], R13 ;  /* 0x0000000d06007986 */ /* 0x0001e4000c101924 */
[----:B------:R-:W-:Y:S05]  /*0ea0*/  @P1 EXIT ;  /* 0x000000000000194d */ /* 0x000fea0003800000 */
[----:B------:R-:W1:Y:S01]  /*0eb0*/  S2R R3, SR_CTAID.Z ;  /* 0x0000000000037919 */ /* 0x000e620000002700 */
[----:B------:R-:W1:Y:S02]  /*0ec0*/  S2UR UR4, SR_CTAID.Y ;  /* 0x00000000000479c3 */ /* 0x000e640000002600 */
[----:B-1----:R-:W-:-:S13]  /*0ed0*/  LOP3.LUT P0, RZ, R10, UR4, R3, 0xfe, !PT ;  /* 0x000000040aff7c12 */ /* 0x002fda000f80fe03 */
[----:B------:R-:W-:Y:S05]  /*0ee0*/  @P0 EXIT ;  /* 0x000000000000094d */ /* 0x000fea0003800000 */
[----:B------:R-:W-:Y:S01]  /*0ef0*/  MOV R16, 0x0 ;  /* 0x0000000000107802 */ /* 0x000fe20000000f00 */
[----:B------:R-:W1:Y:S01]  /*0f00*/  LDCU.64 UR4, c[0x4][0x8] ;  /* 0x01000100ff0477ac */ /* 0x000e620008000a00 */
[----:B0-----:R-:W-:Y:S02]  /*0f10*/  CS2R R6, SRZ ;  /* 0x0000000000067805 */ /* 0x001fe4000001ff00 */
[----:B------:R0:W2:Y:S01]  /*0f20*/  LDC.64 R8, c[0x4][R16] ;  /* 0x0100000010087b82 */ /* 0x0000a20000000a00 */
[----:B-1----:R-:W-:Y:S02]  /*0f30*/  IMAD.U32 R4, RZ, RZ, UR4 ;  /* 0x00000004ff047e24 */ /* 0x002fe4000f8e00ff */
[----:B0-----:R-:W-:-:S07]  /*0f40*/  IMAD.U32 R5, RZ, RZ, UR5 ;  /* 0x00000005ff057e24 */ /* 0x001fce000f8e00ff */
[----:B------:R-:W-:-:S07]  /*0f50*/  LEPC R20, `(.L_x_11) ;  /* 0x000000001014794e */ /* 0x000fce0000000000 */
[----:B--2---:R-:W-:Y:S05]  /*0f60*/  CALL.ABS.NOINC R8 ;  /* 0x0000000008007343 */ /* 0x004fea0003c00000 */
.L_x_11:
[----:B------:R-:W0:Y:S01]  /*0f70*/  LDC.64 R16, c[0x4][R16] ;  /* 0x0100000010107b82 */ /* 0x000e220000000a00 */
[----:B------:R-:W1:Y:S01]  /*0f80*/  LDCU.64 UR4, c[0x4][0x10] ;  /* 0x01000200ff0477ac */ /* 0x000e620008000a00 */
[----:B------:R-:W-:Y:S01]  /*0f90*/  CS2R R6, SRZ ;  /* 0x0000000000067805 */ /* 0x000fe2000001ff00 */
[----:B-1----:R-:W-:Y:S02]  /*0fa0*/  IMAD.U32 R4, RZ, RZ, UR4 ;  /* 0x00000004ff047e24 */ /* 0x002fe4000f8e00ff */
[----:B------:R-:W-:-:S07]  /*0fb0*/  IMAD.U32 R5, RZ, RZ, UR5 ;  /* 0x00000005ff057e24 */ /* 0x000fce000f8e00ff */
[----:B------:R-:W-:-:S07]  /*0fc0*/  LEPC R20, `(.L_x_12) ;  /* 0x000000001014794e */ /* 0x000fce0000000000 */
[----:B0-----:R-:W-:Y:S05]  /*0fd0*/  CALL.ABS.NOINC R16 ;  /* 0x0000000010007343 */ /* 0x001fea0003c00000 */
.L_x_12:
[----:B------:R-:W0:Y:S02]  /*0fe0*/  LDC R0, c[0x0][0x390] ;  /* 0x0000e400ff007b82 */ /* 0x000e240000000800 */
[----:B0-----:R-:W-:-:S13]  /*0ff0*/  ISETP.GE.AND P0, PT, R0, 0x1, PT ;  /* 0x000000010000780c */ /* 0x001fda0003f06270 */
[----:B------:R-:W-:Y:S05]  /*1000*/  @!P0 BRA `(.L_x_13) ;  /* 0x0000001400708947 */ /* 0x000fea0003800000 */
[C---:B------:R-:W-:Y:S01]  /*1010*/  ISETP.GE.U32.AND P0, PT, R0.reuse, 0x10, PT ;  /* 0x000000100000780c */ /* 0x040fe20003f06070 */
[----:B------:R-:W-:Y:S01]  /*1020*/  IMAD.MOV.U32 R19, RZ, RZ, RZ ;  /* 0x000000ffff137224 */ /* 0x000fe200078e00ff */
[----:B------:R-:W-:-:S11]  /*1030*/  LOP3.LUT R24, R0, 0xf, RZ, 0xc0, !PT ;  /* 0x0000000f00187812 */ /* 0x000fd600078ec0ff */
[----:B------:R-:W-:Y:S05]  /*1040*/  @!P0 BRA `(.L_x_14) ;  /* 0x0000000800c48947 */ /* 0x000fea0003800000 */
[----:B------:R-:W0:Y:S01]  /*1050*/  LDCU.64 UR4, c[0x0][0x380] ;  /* 0x00007000ff0477ac */ /* 0x000e220008000a00 */
[----:B------:R-:W-:Y:S01]  /*1060*/  LOP3.LUT R19, R0, 0x7ffffff0, RZ, 0xc0, !PT ;  /* 0x7ffffff000137812 */ /* 0x000fe200078ec0ff */
[----:B------:R-:W-:Y:S03]  /*1070*/  BSSY.RECONVERGENT B6, `(.L_x_14) ;  /* 0x00000ae000067945 */ /* 0x000fe60003800200 */
[----:B------:R-:W-:Y:S01]  /*1080*/  IADD3 R23, PT, PT, -R19, RZ, RZ ;  /* 0x000000ff13177210 */ /* 0x000fe20007ffe1ff */
[----:B0-----:R-:W-:-:S04]  /*1090*/  UIADD3 UR4, UP0, UPT, UR4, 0x20, URZ ;  /* 0x0000002004047890 */ /* 0x001fc8000ff1e0ff */
[----:B------:R-:W-:Y:S02]  /*10a0*/  UIADD3.X UR5, UPT, UPT, URZ, UR5, URZ, UP0, !UPT ;  /* 0x00000005ff057290 */ /* 0x000fe400087fe4ff */
[----:B------:R-:W-:-:S04]  /*10b0*/  IMAD.U32 R16, RZ, RZ, UR4 ;  /* 0x00000004ff107e24 */ /* 0x000fc8000f8e00ff */
[----:B------:R-:W-:-:S07]  /*10c0*/  IMAD.U32 R17, RZ, RZ, UR5 ;  /* 0x00000005ff117e24 */ /* 0x000fce000f8e00ff */
.L_x_31:
[----:B------:R-:W2:Y:S01]  /*10d0*/  LDG.E R0, desc[UR36][R16.64+-0x20] ;  /* 0xffffe02410007981 */ /* 0x000ea2000c1e1900 */
[----:B------:R-:W-:Y:S01]  /*10e0*/  MOV R22, 0x0 ;  /* 0x0000000000167802 */ /* 0x000fe20000000f00 */
[----:B------:R-:W0:Y:S01]  /*10f0*/  LDCU.64 UR4, c[0x4][0x18] ;  /* 0x01000300ff0477ac */ /* 0x000e220008000a00 */
[----:B------:R-:W-:Y:S02]  /*1100*/  VIADD R23, R23, 0x10 ;  /* 0x0000001017177836 */ /* 0x000fe40000000000 */
[----:B------:R1:W3:Y:S01]  /*1110*/  LDC.64 R8, c[0x4][R22] ;  /* 0x0100000016087b82 */ /* 0x0002e20000000a00 */
[----:B------:R-:W-:Y:S02]  /*1120*/  IMAD.MOV.U32 R6, RZ, RZ, R18 ;  /* 0x000000ffff067224 */ /* 0x000fe400078e0012 */
[----:B------:R-:W-:Y:S01]  /*1130*/  ISETP.NE.AND P0, PT, R23, RZ, PT ;  /* 0x000000ff1700720c */ /* 0x000fe20003f05270 */
[----:B------:R-:W-:-:S03]  /*1140*/  IMAD.MOV.U32 R7, RZ, RZ, R2 ;  /* 0x000000ffff077224 */ /* 0x000fc600078e0002 */
[----:B------:R-:W-:Y:S01]  /*1150*/  P2R R25, PR, RZ, 0x1 ;  /* 0x00000001ff197803 */ /* 0x000fe20000000000 */
[----:B0-----:R-:W-:Y:S02]  /*1160*/  IMAD.U32 R4, RZ, RZ, UR4 ;  /* 0x00000004ff047e24 */ /* 0x001fe4000f8e00ff */
[----:B------:R-:W-:Y:S01]  /*1170*/  IMAD.U32 R5, RZ, RZ, UR5 ;  /* 0x00000005ff057e24 */ /* 0x000fe2000f8e00ff */
[----:B--23--:R1:W-:Y:S06]  /*1180*/  STL [R1], R0 ;  /* 0x0000000001007387 */ /* 0x00c3ec0000100800 */
[----:B------:R-:W-:-:S07]  /*1190*/  LEPC R20, `(.L_x_15) ;  /* 0x000000001014794e */ /* 0x000fce0000000000 */
[----:B-1----:R-:W-:Y:S05]  /*11a0*/  CALL.ABS.NOINC R8 ;  /* 0x0000000008007343 */ /* 0x002fea0003c00000 */
.L_x_15:
[----:B------:R-:W2:Y:S01]  /*11b0*/  LDG.E R0, desc[UR36][R16.64+-0x1c] ;  /* 0xffffe42410007981 */ /* 0x000ea2000c1e1900 */
[----:B------:R0:W1:Y:S01]  /*11c0*/  LDC.64 R8, c[0x4][R22] ;  /* 0x0100000016087b82 */ /* 0x0000620000000a00 */
[----:B------:R-:W3:Y:S01]  /*11d0*/  LDCU.64 UR4, c[0x4][0x18] ;  /* 0x01000300ff0477ac */ /* 0x000ee20008000a00 */
[----:B------:R-:W-:Y:S02]  /*11e0*/  IMAD.MOV.U32 R6, RZ, RZ, R18 ;  /* 0x000000ffff067224 */ /* 0x000fe400078e0012 */
[----:B------:R-:W-:Y:S01]  /*11f0*/  IMAD.MOV.U32 R7, RZ, RZ, R2 ;  /* 0x000000ffff077224 */ /* 0x000fe200078e0002 */
[----:B---3--:R-:W-:Y:S01]  /*1200*/  MOV R4, UR4 ;  /* 0x0000000400047c02 */ /* 0x008fe20008000f00 */
[----:B------:R-:W-:Y:S01]  /*1210*/  IMAD.U32 R5, RZ, RZ, UR5 ;  /* 0x00000005ff057e24 */ /* 0x000fe2000f8e00ff */
[----:B-12---:R0:W-:Y:S06]  /*1220*/  STL [R1], R0 ;  /* 0x0000000001007387 */ /* 0x0061ec0000100800 */
[----:B------:R-:W-:-:S07]  /*1230*/  LEPC R20, `(.L_x_16) ;  /* 0x000000001014794e */ /* 0x000fce0000000000 */
[----:B0-----:R-:W-:Y:S05]  /*1240*/  CALL.ABS.NOINC R8 ;  /* 0x0000000008007343 */ /* 0x001fea0003c00000 */
.L_x_16:
[----:B------:R-:W2:Y:S01]  /*1250*/  LDG.E R0, desc[UR36][R16.64+-0x18] ;  /* 0xffffe82410007981 */ /* 0x000ea2000c1e1900 */
[----:B------:R0:W1:Y:S01]  /*1260*/  LDC.64 R8, c[0x4][R22] ;  /* 0x0100000016087b82 */ /* 0x0000620000000a00 */
[----:B------:R-:W3:Y:S01]  /*1270*/  LDCU.64 UR4, c[0x4][0x18] ;  /* 0x01000300ff0477ac */ /* 0x000ee20008000a00 */
[----:B------:R-:W-:Y:S02]  /*1280*/  IMAD.MOV.U32 R6, RZ, RZ, R18 ;  /* 0x000000ffff067224 */ /* 0x000fe400078e0012 */
[----:B------:R-:W-:Y:S02]  /*1290*/  IMAD.MOV.U32 R7, RZ, RZ, R2 ;  /* 0x000000ffff077224 */ /* 0x000fe400078e0002 */
[----:B---3--:R-:W-:Y:S02]  /*12a0*/  IMAD.U32 R4, RZ, RZ, UR4 ;  /* 0x00000004ff047e24 */ /* 0x008fe4000f8e00ff */
[----:B------:R-:W-:Y:S01]  /*12b0*/  IMAD.U32 R5, RZ, RZ, UR5 ;  /* 0x00000005ff057e24 */ /* 0x000fe2000f8e00ff */
[----:B-12---:R0:W-:Y:S06]  /*12c0*/  STL [R1], R0 ;  /* 0x0000000001007387 */ /* 0x0061ec0000100800 */
[----:B------:R-:W-:-:S07]  /*12d0*/  LEPC R20, `(.L_x_17) ;  /* 0x000000001014794e */ /* 0x000fce0000000000 */
[----:B0-----:R-:W-:Y:S05]  /*12e0*/  CALL.ABS.NOINC R8 ;  /* 0x0000000008007343 */ /* 0x001fea0003c00000 */
.L_x_17:
        /* <DEDUP_REMOVED lines=10> */
.L_x_18:
        /* <DEDUP_REMOVED lines=10> */
.L_x_19:
        /* <DEDUP_REMOVED lines=10> */
.L_x_20:
        /* <DEDUP_REMOVED lines=10> */
.L_x_21:
        /* <DEDUP_REMOVED lines=10> */
.L_x_22:
        /* <DEDUP_REMOVED lines=10> */
.L_x_23:
        /* <DEDUP_REMOVED lines=10> */
.L_x_24:
[----:B------:R-:W2:Y:S01]  /*1750*/  LDG.E R0, desc[UR36][R16.64+0x8] ;  /* 0x0000082410007981 */ /* 0x000ea2000c1e1900 */
[----:B------:R0:W1:Y:S01]  /*1760*/  LDC.64 R8, c[0x4][R22] ;  /* 0x0100000016087b82 */ /* 0x0000620000000a00 */
[----:B------:R-:W3:Y:S01]  /*1770*/  LDCU.64 UR4, c[0x4][0x18] ;  /* 0x01000300ff0477ac */ /* 0x000ee20008000a00 */
[----:B------:R-:W-:Y:S01]  /*1780*/  IMAD.MOV.U32 R6, RZ, RZ, R18 ;  /* 0x000000ffff067224 */ /* 0x000fe200078e0012 */
[----:B------:R-:W-:Y:S01]  /*1790*/  MOV R7, R2 ;  /* 0x0000000200077202 */ /* 0x000fe20000000f00 */
[----:B---3--:R-:W-:Y:S02]  /*17a0*/  IMAD.U32 R4, RZ, RZ, UR4 ;  /* 0x00000004ff047e24 */ /* 0x008fe4000f8e00ff */
[----:B------:R-:W-:Y:S01]  /*17b0*/  IMAD.U32 R5, RZ, RZ, UR5 ;  /* 0x00000005ff057e24 */ /* 0x000fe2000f8e00ff */
[----:B-12---:R0:W-:Y:S06]  /*17c0*/  STL [R1], R0 ;  /* 0x0000000001007387 */ /* 0x0061ec0000100800 */
[----:B------:R-:W-:-:S07]  /*17d0*/  LEPC R20, `(.L_x_25) ;  /* 0x000000001014794e */ /* 0x000fce0000000000 */
[----:B0-----:R-:W-:Y:S05]  /*17e0*/  CALL.ABS.NOINC R8 ;  /* 0x0000000008007343 */ /* 0x001fea0003c00000 */
.L_x_25:
        /* <DEDUP_REMOVED lines=10> */
.L_x_26:
[----:B------:R-:W2:Y:S01]  /*1890*/  LDG.E R0, desc[UR36][R16.64+0x10] ;  /* 0x0000102410007981 */ /* 0x000ea2000c1e1900 */
[----:B------:R0:W1:Y:S01]  /*18a0*/  LDC.64 R8, c[0x4][R22] ;  /* 0x0100000016087b82 */ /* 0x0000620000000a00 */
[----:B------:R-:W3:Y:S01]  /*18b0*/  LDCU.64 UR4, c[0x4][0x18] ;  /* 0x01000300ff0477ac */ /* 0x000ee20008000a00 */
[----:B------:R-:W-:Y:S01]  /*18c0*/  MOV R6, R18 ;  /* 0x0000001200067202 */ /* 0x000fe20000000f00 */
[----:B------:R-:W-:Y:S02]  /*18d0*/  IMAD.MOV.U32 R7, RZ, RZ, R2 ;  /* 0x000000ffff077224 */ /* 0x000fe400078e0002 */
[----:B---3--:R-:W-:Y:S02]  /*18e0*/  IMAD.U32 R4, RZ, RZ, UR4 ;  /* 0x00000004ff047e24 */ /* 0x008fe4000f8e00ff */
[----:B------:R-:W-:Y:S01]  /*18f0*/  IMAD.U32 R5, RZ, RZ, UR5 ;  /* 0x00000005ff057e24 */ /* 0x000fe2000f8e00ff */
[----:B-12---:R0:W-:Y:S06]  /*1900*/  STL [R1], R0 ;  /* 0x0000000001007387 */ /* 0x0061ec0000100800 */
[----:B------:R-:W-:-:S07]  /*1910*/  LEPC R20, `(.L_x_27) ;  /* 0x000000001014794e */ /* 0x000fce0000000000 */
[----:B0-----:R-:W-:Y:S05]  /*1920*/  CALL.ABS.NOINC R8 ;  /* 0x0000000008007343 */ /* 0x001fea0003c00000 */
.L_x_27:
        /* <DEDUP_REMOVED lines=10> */
.L_x_28:
[----:B------:R-:W2:Y:S01]  /*19d0*/  LDG.E R0, desc[UR36][R16.64+0x18] ;  /* 0x0000182410007981 */ /* 0x000ea2000c1e1900 */
[----:B------:R0:W1:Y:S01]  /*19e0*/  LDC.64 R8, c[0x4][R22] ;  /* 0x0100000016087b82 */ /* 0x0000620000000a00 */
[----:B------:R-:W3:Y:S01]  /*19f0*/  LDCU.64 UR4, c[0x4][0x18] ;  /* 0x01000300ff0477ac */ /* 0x000ee20008000a00 */
[----:B------:R-:W-:Y:S02]  /*1a00*/  IMAD.MOV.U32 R6, RZ, RZ, R18 ;  /* 0x000000ffff067224 */ /* 0x000fe400078e0012 */
[----:B------:R-:W-:Y:S02]  /*1a10*/  IMAD.MOV.U32 R7, RZ, RZ, R2 ;  /* 0x000000ffff077224 */ /* 0x000fe400078e0002 */
[----:B---3--:R-:W-:Y:S01]  /*1a20*/  IMAD.U32 R4, RZ, RZ, UR4 ;  /* 0x00000004ff047e24 */ /* 0x008fe2000f8e00ff */
[----:B------:R-:W-:Y:S01]  /*1a30*/  MOV R5, UR5 ;  /* 0x0000000500057c02 */ /* 0x000fe20008000f00 */
[----:B-12---:R0:W-:Y:S06]  /*1a40*/  STL [R1], R0 ;  /* 0x0000000001007387 */ /* 0x0061ec0000100800 */
[----:B------:R-:W-:-:S07]  /*1a50*/  LEPC R20, `(.L_x_29) ;  /* 0x000000001014794e */ /* 0x000fce0000000000 */
[----:B0-----:R-:W-:Y:S05]  /*1a60*/  CALL.ABS.NOINC R8 ;  /* 0x0000000008007343 */ /* 0x001fea0003c00000 */
.L_x_29:
        /* <DEDUP_REMOVED lines=10> */
.L_x_30:
[----:B------:R-:W-:Y:S02]  /*1b10*/  ISETP.NE.AND P6, PT, R25, RZ, PT ;  /* 0x000000ff1900720c */ /* 0x000fe40003fc5270 */
[----:B------:R-:W-:-:S04]  /*1b20*/  IADD3 R16, P0, PT, R16, 0x40, RZ ;  /* 0x0000004010107810 */ /* 0x000fc80007f1e0ff */
[----:B------:R-:W-:-:S07]  /*1b30*/  IADD3.X R17, PT, PT, RZ, R17, RZ, P0, !PT ;  /* 0x00000011ff117210 */ /* 0x000fce00007fe4ff */
[----:B------:R-:W-:Y:S05]  /*1b40*/  @P6 BRA `(.L_x_31) ;  /* 0xfffffff400606947 */ /* 0x000fea000383ffff */
[----:B------:R-:W-:Y:S05]  /*1b50*/  BSYNC.RECONVERGENT B6 ;  /* 0x0000000000067941 */ /* 0x000fea0003800200 */
.L_x_14:
[----:B------:R-:W-:Y:S01]  /*1b60*/  ISETP.NE.AND P0, PT, R24, RZ, PT ;  /* 0x000000ff1800720c */ /* 0x000fe20003f05270 */
[----:B------:R-:W-:-:S12]  /*1b70*/  BSSY.RECONVERGENT B6, `(.L_x_13) ;  /* 0x00000a5000067945 */ /* 0x000fd80003800200 */
[----:B------:R-:W-:Y:S05]  /*1b80*/  @!P0 BRA `(.L_x_32) ;  /* 0x00000008008c8947 */ /* 0x000fea0003800000 */
[----:B------:R-:W0:Y:S01]  /*1b90*/  LDC R23, c[0x0][0x390] ;  /* 0x0000e400ff177b82 */ /* 0x000e220000000800 */
[----:B------:R-:W-:Y:S02]  /*1ba0*/  ISETP.GE.U32.AND P0, PT, R24, 0x8, PT ;  /* 0x000000081800780c */ /* 0x000fe40003f06070 */
[----:B0-----:R-:W-:-:S11]  /*1bb0*/  LOP3.LUT R23, R23, 0x7, RZ, 0xc0, !PT ;  /* 0x0000000717177812 */ /* 0x001fd600078ec0ff */
[----:B------:R-:W-:Y:S05]  /*1bc0*/  @!P0 BRA `(.L_x_33) ;  /* 0x0000000400508947 */ /* 0x000fea0003800000 */
[----:B------:R-:W0:Y:S01]  /*1bd0*/  LDC.64 R16, c[0x0][0x380] ;  /* 0x0000e000ff107b82 */ /* 0x000e220000000a00 */
[----:B------:R-:W-:Y:S01]  /*1be0*/  MOV R22, 0x0 ;  /* 0x0000000000167802 */ /* 0x000fe20000000f00 */
[----:B------:R-:W1:Y:S01]  /*1bf0*/  LDCU.64 UR4, c[0x4][0x18] ;  /* 0x01000300ff0477ac */ /* 0x000e620008000a00 */
[----:B0-----:R-:W-:-:S05]  /*1c00*/  IMAD.WIDE.U32 R16, R19, 0x4, R16 ;  /* 0x0000000413107825 */ /* 0x001fca00078e0010 */
[----:B------:R-:W2:Y:S01]  /*1c10*/  LDG.E R0, desc[UR36][R16.64] ;  /* 0x0000002410007981 */ /* 0x000ea2000c1e1900 */
[----:B------:R0:W3:Y:S01]  /*1c20*/  LDC.64 R8, c[0x4][R22] ;  /* 0x0100000016087b82 */ /* 0x0000e20000000a00 */
[----:B-1----:R-:W-:Y:S02]  /*1c30*/  IMAD.U32 R4, RZ, RZ, UR4 ;  /* 0x00000004ff047e24 */ /* 0x002fe4000f8e00ff */
[----:B------:R-:W-:Y:S02]  /*1c40*/  IMAD.U32 R5, RZ, RZ, UR5 ;  /* 0x00000005ff057e24 */ /* 0x000fe4000f8e00ff */
[----:B------:R-:W-:Y:S02]  /*1c50*/  IMAD.MOV.U32 R6, RZ, RZ, R18 ;  /* 0x000000ffff067224 */ /* 0x000fe400078e0012 */
[----:B------:R-:W-:Y:S01]  /*1c60*/  IMAD.MOV.U32 R7, RZ, RZ, R2 ;  /* 0x000000ffff077224 */ /* 0x000fe200078e0002 */
[----:B--23--:R0:W-:Y:S06]  /*1c70*/  STL [R1], R0 ;  /* 0x0000000001007387 */ /* 0x00c1ec0000100800 */
[----:B------:R-:W-:-:S07]  /*1c80*/  LEPC R20, `(.L_x_34) ;  /* 0x000000001014794e */ /* 0x000fce0000000000 */
[----:B0-----:R-:W-:Y:S05]  /*1c90*/  CALL.ABS.NOINC R8 ;  /* 0x0000000008007343 */ /* 0x001fea0003c00000 */
.L_x_34:
        /* <DEDUP_REMOVED lines=10> */
.L_x_35:
        /* <DEDUP_REMOVED lines=10> */
.L_x_36:
        /* <DEDUP_REMOVED lines=10> */
.L_x_37:
        /* <DEDUP_REMOVED lines=10> */
.L_x_38:
        /* <DEDUP_REMOVED lines=10> */
.L_x_39:
        /* <DEDUP_REMOVED lines=10> */
.L_x_40:
        /* <DEDUP_REMOVED lines=10> */
.L_x_41:
[----:B------:R-:W-:-:S07]  /*2100*/  VIADD R19, R19, 0x8 ;  /* 0x0000000813137836 */ /* 0x000fce0000000000 */
.L_x_33:
[----:B------:R-:W-:-:S13]  /*2110*/  ISETP.NE.AND P0, PT, R23, RZ, PT ;  /* 0x000000ff1700720c */ /* 0x000fda0003f05270 */
        /* <DEDUP_REMOVED lines=11> */
[----:B-1----:R-:W-:Y:S01]  /*21d0*/  IMAD.U32 R4, RZ, RZ, UR4 ;  /* 0x00000004ff047e24 */ /* 0x002fe2000f8e00ff */
[----:B------:R-:W-:Y:S01]  /*21e0*/  MOV R5, UR5 ;  /* 0x0000000500057c02 */ /* 0x000fe20008000f00 */
[----:B------:R-:W-:Y:S02]  /*21f0*/  IMAD.MOV.U32 R6, RZ, RZ, R18 ;  /* 0x000000ffff067224 */ /* 0x000fe400078e0012 */
[----:B------:R-:W-:Y:S01]  /*2200*/  IMAD.MOV.U32 R7, RZ, RZ, R2 ;  /* 0x000000ffff077224 */ /* 0x000fe200078e0002 */
[----:B--23--:R0:W-:Y:S06]  /*2210*/  STL [R1], R0 ;  /* 0x0000000001007387 */ /* 0x00c1ec0000100800 */
[----:B------:R-:W-:-:S07]  /*2220*/  LEPC R20, `(.L_x_43) ;  /* 0x000000001014794e */ /* 0x000fce0000000000 */
[----:B0-----:R-:W-:Y:S05]  /*2230*/  CALL.ABS.NOINC R8 ;  /* 0x0000000008007343 */ /* 0x001fea0003c00000 */
.L_x_43:
        /* <DEDUP_REMOVED lines=10> */
.L_x_44:
        /* <DEDUP_REMOVED lines=10> */
.L_x_45:
        /* <DEDUP_REMOVED lines=10> */
.L_x_46:
[----:B------:R-:W-:-:S07]  /*2420*/  VIADD R19, R19, 0x4 ;  /* 0x0000000413137836 */ /* 0x000fce0000000000 */
.L_x_42:
[----:B------:R-:W-:-:S13]  /*2430*/  ISETP.NE.AND P0, PT, R23, RZ, PT ;  /* 0x000000ff1700720c */ /* 0x000fda0003f05270 */
[----:B------:R-:W-:Y:S05]  /*2440*/  @!P0 BRA `(.L_x_32) ;  /* 0x00000000005c8947 */ /* 0x000fea0003800000 */
[----:B------:R-:W0:Y:S01]  /*2450*/  LDC.64 R16, c[0x0][0x380] ;  /* 0x0000e000ff107b82 */ /* 0x000e220000000a00 */
[----:B------:R-:W-:Y:S02]  /*2460*/  IMAD.MOV R23, RZ, RZ, -R23 ;  /* 0x000000ffff177224 */ /* 0x000fe400078e0a17 */
[----:B0-----:R-:W-:-:S07]  /*2470*/  IMAD.WIDE.U32 R16, R19, 0x4, R16 ;  /* 0x0000000413107825 */ /* 0x001fce00078e0010 */
.L_x_48:
[----:B------:R-:W-:Y:S02]  /*2480*/  IMAD.MOV.U32 R10, RZ, RZ, R16 ;  /* 0x000000ffff0a7224 */ /* 0x000fe400078e0010 */
[----:B------:R-:W-:Y:S01]  /*2490*/  IMAD.MOV.U32 R11, RZ, RZ, R17 ;  /* 0x000000ffff0b7224 */ /* 0x000fe200078e0011 */
[----:B------:R-:W-:Y:S01]  /*24a0*/  MOV R8, 0x0 ;  /* 0x0000000000087802 */ /* 0x000fe20000000f00 */
[----:B------:R-:W0:Y:S03]  /*24b0*/  LDCU.64 UR4, c[0x4][0x18] ;  /* 0x01000300ff0477ac */ /* 0x000e260008000a00 */
[----:B------:R-:W2:Y:S01]  /*24c0*/  LDG.E R0, desc[UR36][R10.64] ;  /* 0x000000240a007981 */ /* 0x000ea2000c1e1900 */
[----:B------:R-:W-:Y:S01]  /*24d0*/  VIADD R23, R23, 0x1 ;  /* 0x0000000117177836 */ /* 0x000fe20000000000 */
[----:B------:R-:W1:Y:S01]  /*24e0*/  LDC.64 R8, c[0x4][R8] ;  /* 0x0100000008087b82 */ /* 0x000e620000000a00 */
[----:B------:R-:W-:-:S02]  /*24f0*/  IMAD.MOV.U32 R6, RZ, RZ, R18 ;  /* 0x000000ffff067224 */ /* 0x000fc400078e0012 */
[----:B------:R-:W-:Y:S01]  /*2500*/  IMAD.MOV.U32 R7, RZ, RZ, R2 ;  /* 0x000000ffff077224 */ /* 0x000fe200078e0002 */
[----:B------:R-:W-:Y:S01]  /*2510*/  ISETP.NE.AND P0, PT, R23, RZ, PT ;  /* 0x000000ff1700720c */ /* 0x000fe20003f05270 */
[----:B0-----:R-:W-:Y:S01]  /*2520*/  IMAD.U32 R4, RZ, RZ, UR4 ;  /* 0x00000004ff047e24 */ /* 0x001fe2000f8e00ff */
[----:B------:R-:W-:Y:S01]  /*2530*/  MOV R5, UR5 ;  /* 0x0000000500057c02 */ /* 0x000fe20008000f00 */
[----:B--2---:R0:W-:Y:S02]  /*2540*/  STL [R1], R0 ;  /* 0x0000000001007387 */ /* 0x0041e40000100800 */
[----:B01----:R-:W-:-:S08]  /*2550*/  P2R R0, PR, RZ, 0x1 ;  /* 0x00000001ff007803 */ /* 0x003fd00000000000 */
[----:B------:R-:W-:-:S07]  /*2560*/  LEPC R20, `(.L_x_47) ;  /* 0x000000001014794e */ /* 0x000fce0000000000 */
[----:B------:R-:W-:Y:S05]  /*2570*/  CALL.ABS.NOINC R8 ;  /* 0x0000000008007343 */ /* 0x000fea0003c00000 */
.L_x_47:
[----:B------:R-:W-:Y:S02]  /*2580*/  ISETP.NE.AND P6, PT, R23, RZ, PT ;  /* 0x000000ff1700720c */ /* 0x000fe40003fc5270 */
[----:B------:R-:W-:-:S05]  /*2590*/  IADD3 R16, P0, PT, R16, 0x4, RZ ;  /* 0x0000000410107810 */ /* 0x000fca0007f1e0ff */
[----:B------:R-:W-:-:S06]  /*25a0*/  IMAD.X R17, RZ, RZ, R17, P0 ;  /* 0x000000ffff117224 */ /* 0x000fcc00000e0611 */
[----:B------:R-:W-:Y:S05]  /*25b0*/  @P6 BRA `(.L_x_48) ;  /* 0xfffffffc00b06947 */ /* 0x000fea000383ffff */
.L_x_32:
[----:B------:R-:W-:Y:S05]  /*25c0*/  BSYNC.RECONVERGENT B6 ;  /* 0x0000000000067941 */ /* 0x000fea0003800200 */
.L_x_13:
[----:B------:R-:W-:Y:S01]  /*25d0*/  MOV R0, 0x0 ;  /* 0x0000000000007802 */ /* 0x000fe20000000f00 */
[----:B------:R-:W0:Y:S01]  /*25e0*/  LDCU.64 UR4, c[0x4][0x20] ;  /* 0x01000400ff0477ac */ /* 0x000e220008000a00 */
[----:B------:R-:W-:Y:S02]  /*25f0*/  CS2R R6, SRZ ;  /* 0x0000000000067805 */ /* 0x000fe4000001ff00 */
[----:B------:R1:W2:Y:S01]  /*2600*/  LDC.64 R2, c[0x4][R0] ;  /* 0x0100000000027b82 */ /* 0x0002a20000000a00 */
[----:B0-----:R-:W-:Y:S02]  /*2610*/  IMAD.U32 R4, RZ, RZ, UR4 ;  /* 0x00000004ff047e24 */ /* 0x001fe4000f8e00ff */
[----:B-1----:R-:W-:-:S07]  /*2620*/  IMAD.U32 R5, RZ, RZ, UR5 ;  /* 0x00000005ff057e24 */ /* 0x002fce000f8e00ff */
[----:B------:R-:W-:-:S07]  /*2630*/  LEPC R20, `(.L_x_49) ;  /* 0x000000001014794e */ /* 0x000fce0000000000 */
[----:B--2---:R-:W-:Y:S05]  /*2640*/  CALL.ABS.NOINC R2 ;  /* 0x0000000002007343 */ /* 0x004fea0003c00000 */
.L_x_49:
[----:B------:R-:W-:Y:S05]  /*2650*/  EXIT ;  /* 0x000000000000794d */ /* 0x000fea0003800000 */
.L_x_50:
[----:B------:R-:W-:-:S00]  /*2660*/  BRA `(.L_x_50) ;  /* 0xfffffffc00fc7947 */ /* 0x000fc0000383ffff */
[----:B------:R-:W-:-:S00]  /*2670*/  NOP ;  /* 0x0000000000007918 */ /* 0x000fc00000000000 */
        /* <DEDUP_REMOVED lines=8> */
.L_x_195:


//--------------------- .text._Z14logits_forwardPfS_P6__halfS1_iii --------------------------
	.section	.text._Z14logits_forwardPfS_P6__halfS1_iii,"ax",@progbits
	.align	128
        .global         _Z14logits_forwardPfS_P6__halfS1_iii
        .type           _Z14logits_forwardPfS_P6__halfS1_iii,@function
        .size           _Z14logits_forwardPfS_P6__halfS1_iii,(.L_x_196 - _Z14logits_forwardPfS_P6__halfS1_iii)
        .other          _Z14logits_forwardPfS_P6__halfS1_iii,@"STO_CUDA_ENTRY STV_DEFAULT"
_Z14logits_forwardPfS_P6__halfS1_iii:
.text._Z14logits_forwardPfS_P6__halfS1_iii:
[----:B------:R-:W-:Y:S01]  /*0000*/  LDC R1, c[0x0][0x37c] ;  /* 0x0000df00ff017b82 */ /* 0x000fe20000000800 */
[----:B------:R-:W0:Y:S01]  /*0010*/  S2R R0, SR_TID.X ;  /* 0x0000000000007919 */ /* 0x000e220000002100 */
[----:B------:R-:W1:Y:S06]  /*0020*/  LDCU UR6, c[0x0][0x3a4] ;  /* 0x00007480ff0677ac */ /* 0x000e6c0008000800 */
[----:B------:R-:W0:Y:S01]  /*0030*/  S2UR UR4, SR_CTAID.Y ;  /* 0x00000000000479c3 */ /* 0x000e220000002600 */
[----:B------:R-:W-:Y:S01]  /*0040*/  HFMA2 R11, -RZ, RZ, 0, 0 ;  /* 0x00000000ff0b7431 */ /* 0x000fe200000001ff */
[----:B------:R-:W2:Y:S06]  /*0050*/  LDCU.64 UR10, c[0x0][0x358] ;  /* 0x00006b00ff0a77ac */ /* 0x000eac0008000a00 */
[----:B------:R-:W0:Y:S08]  /*0060*/  LDC R3, c[0x0][0x360] ;  /* 0x0000d800ff037b82 */ /* 0x000e300000000800 */
[----:B------:R-:W3:Y:S01]  /*0070*/  S2UR UR12, SR_CTAID.X ;  /* 0x00000000000c79c3 */ /* 0x000ee20000002500 */
[----:B-1----:R-:W-:Y:S01]  /*0080*/  UISETP.GE.AND UP0, UPT, UR6, 0x1, UPT ;  /* 0x000000010600788c */ /* 0x002fe2000bf06270 */
[----:B0-----:R-:W-:-:S08]  /*0090*/  IMAD R0, R3, UR4, R0 ;  /* 0x0000000403007c24 */ /* 0x001fd0000f8e0200 */
[----:B--23--:R-:W-:Y:S05]  /*00a0*/  BRA.U !UP0, `(.L_x_51) ;  /* 0x0000000d08507547 */ /* 0x00cfea000b800000 */
[----:B------:R-:W-:Y:S02]  /*00b0*/  UISETP.GE.U32.AND UP1, UPT, UR6, 0x10, UPT ;  /* 0x000000100600788c */ /* 0x000fe4000bf26070 */
[----:B------:R-:W-:Y:S01]  /*00c0*/  IMAD R6, R0, UR6, RZ ;  /* 0x0000000600067c24 */ /* 0x000fe2000f8e02ff */
[----:B------:R-:W-:Y:S01]  /*00d0*/  ULOP3.LUT UR8, UR6, 0xf, URZ, 0xc0, !UPT ;  /* 0x0000000f06087892 */ /* 0x000fe2000f8ec0ff */
[----:B------:R-:W-:Y:S01]  /*00e0*/  MOV R11, RZ ;  /* 0x000000ff000b7202 */ /* 0x000fe20000000f00 */
[----:B------:R-:W-:Y:S01]  /*00f0*/  UIMAD UR7, UR12, UR6, URZ ;  /* 0x000000060c0772a4 */ /* 0x000fe2000f8e02ff */
[----:B------:R-:W-:Y:S01]  /*0100*/  MOV R7, RZ ;  /* 0x000000ff00077202 */ /* 0x000fe20000000f00 */
[----:B------:R-:W-:Y:S02]  /*0110*/  UISETP.NE.AND UP0, UPT, UR8, URZ, UPT ;  /* 0x000000ff0800728c */ /* 0x000fe4000bf05270 */
[----:B------:R-:W-:Y:S09]  /*0120*/  BRA.U !UP1, `(.L_x_52) ;  /* 0x0000000509547547 */ /* 0x000ff2000b800000 */
[----:B------:R-:W0:Y:S01]  /*0130*/  LDC.64 R2, c[0x0][0x390] ;  /* 0x0000e400ff027b82 */ /* 0x000e220000000a00 */
[----:B------:R-:W1:Y:S01]  /*0140*/  LDCU.64 UR4, c[0x0][0x388] ;  /* 0x00007100ff0477ac */ /* 0x000e620008000a00 */
[----:B------:R-:W-:Y:S01]  /*0150*/  MOV R11, RZ ;  /* 0x000000ff000b7202 */ /* 0x000fe20000000f00 */
[----:B------:R-:W-:-:S06]  /*0160*/  ULOP3.LUT UR9, UR6, 0x7ffffff0, URZ, 0xc0, !UPT ;  /* 0x7ffffff006097892 */ /* 0x000fcc000f8ec0ff */
[----:B------:R-:W-:Y:S01]  /*0170*/  MOV R7, UR9 ;  /* 0x0000000900077c02 */ /* 0x000fe20008000f00 */
[----:B-1----:R-:W-:-:S04]  /*0180*/  UIMAD.WIDE.U32 UR4, UR7, 0x4, UR4 ;  /* 0x00000004070478a5 */ /* 0x002fc8000f8e0004 */
[----:B------:R-:W-:Y:S01]  /*0190*/  UIADD3 UR13, UP1, UPT, UR4, 0x20, URZ ;  /* 0x00000020040d7890 */ /* 0x000fe2000ff3e0ff */
[----:B0-----:R-:W-:-:S03]  /*01a0*/  IMAD.WIDE.U32 R2, R6, 0x2, R2 ;  /* 0x0000000206027825 */ /* 0x001fc600078e0002 */
[----:B------:R-:W-:Y:S01]  /*01b0*/  UIADD3.X UR4, UPT, UPT, URZ, UR5, URZ, UP1, !UPT ;  /* 0x00000005ff047290 */ /* 0x000fe20008ffe4ff */
[----:B------:R-:W-:Y:S01]  /*01c0*/  IADD3 R2, P0, PT, R2, 0x10, RZ ;  /* 0x0000001002027810 */ /* 0x000fe20007f1e0ff */
[----:B------:R-:W-:Y:S01]  /*01d0*/  UIADD3 UR5, UPT, UPT, -UR9, URZ, URZ ;  /* 0x000000ff09057290 */ /* 0x000fe2000fffe1ff */
[----:B------:R-:W-:Y:S02]  /*01e0*/  MOV R4, UR13 ;  /* 0x0000000d00047c02 */ /* 0x000fe40008000f00 */
[----:B------:R-:W-:Y:S02]  /*01f0*/  IADD3.X R3, PT, PT, RZ, R3, RZ, P0, !PT ;  /* 0x00000003ff037210 */ /* 0x000fe400007fe4ff */
[----:B------:R-:W-:-:S07]  /*0200*/  MOV R5, UR4 ;  /* 0x0000000400057c02 */ /* 0x000fce0008000f00 */
.L_x_53:
[----:B------:R-:W2:Y:S04]  /*0210*/  LDG.E.U16 R8, desc[UR10][R2.64+-0x10] ;  /* 0xfffff00a02087981 */ /* 0x000ea8000c1e1500 */
[----:B------:R-:W3:Y:S04]  /*0220*/  LDG.E R12, desc[UR10][R4.64+-0x20] ;  /* 0xffffe00a040c7981 */ /* 0x000ee8000c1e1900 */
[----:B------:R-:W4:Y:S04]  /*0230*/  LDG.E.U16 R22, desc[UR10][R2.64+-0xe] ;  /* 0xfffff20a02167981 */ /* 0x000f28000c1e1500 */
[----:B------:R-:W5:Y:S04]  /*0240*/  LDG.E.U16 R23, desc[UR10][R2.64+-0xc] ;  /* 0xfffff40a02177981 */ /* 0x000f68000c1e1500 */
[----:B------:R-:W5:Y:S04]  /*0250*/  LDG.E R14, desc[UR10][R4.64+-0x1c] ;  /* 0xffffe40a040e7981 */ /* 0x000f68000c1e1900 */
[----:B------:R-:W5:Y:S04]  /*0260*/  LDG.E.U16 R15, desc[UR10][R2.64+-0xa] ;  /* 0xfffff60a020f7981 */ /* 0x000f68000c1e1500 */
[----:B------:R-:W5:Y:S04]  /*0270*/  LDG.E R16, desc[UR10][R4.64+-0x18] ;  /* 0xffffe80a04107981 */ /* 0x000f68000c1e1900 */
[----:B------:R-:W5:Y:S04]  /*0280*/  LDG.E.U16 R17, desc[UR10][R2.64+-0x8] ;  /* 0xfffff80a02117981 */ /* 0x000f68000c1e1500 */
[----:B------:R-:W5:Y:S04]  /*0290*/  LDG.E R18, desc[UR10][R4.64+-0x14] ;  /* 0xffffec0a04127981 */ /* 0x000f68000c1e1900 */
[----:B------:R-:W5:Y:S04]  /*02a0*/  LDG.E.U16 R21, desc[UR10][R2.64+-0x6] ;  /* 0xfffffa0a02157981 */ /* 0x000f68000c1e1500 */
[----:B------:R-:W5:Y:S04]  /*02b0*/  LDG.E R20, desc[UR10][R4.64+-0x10] ;  /* 0xfffff00a04147981 */ /* 0x000f68000c1e1900 */
[----:B------:R-:W5:Y:S04]  /*02c0*/  LDG.E R19, desc[UR10][R4.64+-0xc] ;  /* 0xfffff40a04137981 */ /* 0x000f68000c1e1900 */
[----:B------:R-:W5:Y:S04]  /*02d0*/  LDG.E.U16 R10, desc[UR10][R2.64+-0x4] ;  /* 0xfffffc0a020a7981 */ /* 0x000f68000c1e1500 */
[----:B------:R-:W5:Y:S01]  /*02e0*/  LDG.E R9, desc[UR10][R4.64+-0x8] ;  /* 0xfffff80a04097981 */ /* 0x000f62000c1e1900 */
[----:B--2---:R-:W-:-:S03]  /*02f0*/  HADD2.F32 R13, -RZ, R8.H0_H0 ;  /* 0x20000008ff0d7230 */ /* 0x004fc60000004100 */
[----:B------:R-:W2:Y:S02]  /*0300*/  LDG.E.U16 R8, desc[UR10][R2.64+-0x2] ;  /* 0xfffffe0a02087981 */ /* 0x000ea4000c1e1500 */
[----:B---3--:R-:W-:Y:S02]  /*0310*/  FFMA R11, R12, R13, R11 ;  /* 0x0000000d0c0b7223 */ /* 0x008fe4000000000b */
[----:B------:R-:W3:Y:S01]  /*0320*/  LDG.E.U16 R13, desc[UR10][R2.64] ;  /* 0x0000000a020d7981 */ /* 0x000ee2000c1e1500 */
[----:B----4-:R-:W-:-:S03]  /*0330*/  HADD2.F32 R22, -RZ, R22.H0_H0 ;  /* 0x20000016ff167230 */ /* 0x010fc60000004100 */
[----:B------:R-:W4:Y:S01]  /*0340*/  LDG.E R12, desc[UR10][R4.64+-0x4] ;  /* 0xfffffc0a040c7981 */ /* 0x000f22000c1e1900 */
[----:B-----5:R-:W-:Y:S02]  /*0350*/  HADD2.F32 R24, -RZ, R23.H0_H0 ;  /* 0x20000017ff187230 */ /* 0x020fe40000004100 */
[----:B------:R-:W-:Y:S02]  /*0360*/  FFMA R23, R14, R22, R11 ;  /* 0x000000160e177223 */ /* 0x000fe4000000000b */
[----:B------:R-:W5:Y:S01]  /*0370*/  LDG.E.U16 R11, desc[UR10][R2.64+0x2] ;  /* 0x0000020a020b7981 */ /* 0x000f62000c1e1500 */
[----:B------:R-:W-:-:S03]  /*0380*/  HADD2.F32 R22, -RZ, R15.H0_H0 ;  /* 0x2000000fff167230 */ /* 0x000fc60000004100 */
[----:B------:R-:W5:Y:S01]  /*0390*/  LDG.E R14, desc[UR10][R4.64] ;  /* 0x0000000a040e7981 */ /* 0x000f62000c1e1900 */
[----:B------:R-:W-:-:S03]  /*03a0*/  FFMA R23, R16, R24, R23 ;  /* 0x0000001810177223 */ /* 0x000fc60000000017 */
        /* <DEDUP_REMOVED lines=9> */
[----:B------:R-:W-:-:S03]  /*0440*/  FFMA R24, R19, R22, R24 ;  /* 0x0000001613187223 */ /* 0x000fc60000000018 */
[----:B------:R-:W5:Y:S01]  /*0450*/  LDG.E R21, desc[UR10][R4.64+0xc] ;  /* 0x00000c0a04157981 */ /* 0x000f62000c1e1900 */
[----:B------:R-:W-:-:S03]  /*0460*/  HADD2.F32 R25, -RZ, R10.H0_H0 ;  /* 0x2000000aff197230 */ /* 0x000fc60000004100 */
[----:B------:R-:W5:Y:S04]  /*0470*/  LDG.E.U16 R19, desc[UR10][R2.64+0xa] ;  /* 0x00000a0a02137981 */ /* 0x000f68000c1e1500 */
[----:B------:R-:W5:Y:S01]  /*0480*/  LDG.E R22, desc[UR10][R4.64+0x10] ;  /* 0x0000100a04167981 */ /* 0x000f62000c1e1900 */
[----:B------:R-:W-:-:S03]  /*0490*/  FFMA R27, R9, R25, R24 ;  /* 0x00000019091b7223 */ /* 0x000fc60000000018 */
[----:B------:R-:W5:Y:S04]  /*04a0*/  LDG.E.U16 R10, desc[UR10][R2.64+0xc] ;  /* 0x00000c0a020a7981 */ /* 0x000f68000c1e1500 */
[----:B------:R-:W5:Y:S04]  /*04b0*/  LDG.E R23, desc[UR10][R4.64+0x14] ;  /* 0x0000140a04177981 */ /* 0x000f68000c1e1900 */
[----:B------:R0:W5:Y:S04]  /*04c0*/  LDG.E.U16 R9, desc[UR10][R2.64+0xe] ;  /* 0x00000e0a02097981 */ /* 0x000168000c1e1500 */
[----:B------:R-:W5:Y:S04]  /*04d0*/  LDG.E R25, desc[UR10][R4.64+0x18] ;  /* 0x0000180a04197981 */ /* 0x000f68000c1e1900 */
[----:B------:R1:W5:Y:S01]  /*04e0*/  LDG.E R24, desc[UR10][R4.64+0x1c] ;  /* 0x00001c0a04187981 */ /* 0x000362000c1e1900 */
[----:B------:R-:W-:-:S04]  /*04f0*/  UIADD3 UR5, UPT, UPT, UR5, 0x10, URZ ;  /* 0x0000001005057890 */ /* 0x000fc8000fffe0ff */
[----:B------:R-:W-:Y:S01]  /*0500*/  UISETP.NE.AND UP1, UPT, UR5, URZ, UPT ;  /* 0x000000ff0500728c */ /* 0x000fe2000bf25270 */
[----:B0-----:R-:W-:Y:S02]  /*0510*/  IADD3 R2, P1, PT, R2, 0x20, RZ ;  /* 0x0000002002027810 */ /* 0x001fe40007f3e0ff */
[----:B-1----:R-:W-:Y:S02]  /*0520*/  IADD3 R4, P0, PT, R4, 0x40, RZ ;  /* 0x0000004004047810 */ /* 0x002fe40007f1e0ff */
[----:B------:R-:W-:Y:S02]  /*0530*/  IADD3.X R3, PT, PT, RZ, R3, RZ, P1, !PT ;  /* 0x00000003ff037210 */ /* 0x000fe40000ffe4ff */
[----:B------:R-:W-:Y:S01]  /*0540*/  IADD3.X R5, PT, PT, RZ, R5, RZ, P0, !PT ;  /* 0x00000005ff057210 */ /* 0x000fe200007fe4ff */
[----:B--2---:R-:W-:Y:S02]  /*0550*/  HADD2.F32 R8, -RZ, R8.H0_H0 ;  /* 0x20000008ff087230 */ /* 0x004fe40000004100 */
[----:B---3--:R-:W-:-:S03]  /*0560*/  HADD2.F32 R13, -RZ, R13.H0_H0 ;  /* 0x2000000dff0d7230 */ /* 0x008fc60000004100 */
[----:B----4-:R-:W-:Y:S01]  /*0570*/  FFMA R27, R12, R8, R27 ;  /* 0x000000080c1b7223 */ /* 0x010fe2000000001b */
[----:B-----5:R-:W-:-:S03]  /*0580*/  HADD2.F32 R11, -RZ, R11.H0_H0 ;  /* 0x2000000bff0b7230 */ /* 0x020fc60000004100 */
[----:B------:R-:W-:Y:S01]  /*0590*/  FFMA R13, R14, R13, R27 ;  /* 0x0000000d0e0d7223 */ /* 0x000fe2000000001b */
[----:B------:R-:W-:-:S03]  /*05a0*/  HADD2.F32 R15, -RZ, R15.H0_H0 ;  /* 0x2000000fff0f7230 */ /* 0x000fc60000004100 */
        /* <DEDUP_REMOVED lines=10> */
[----:B------:R-:W-:-:S04]  /*0650*/  FFMA R25, R25, R10, R20 ;  /* 0x0000000a19197223 */ /* 0x000fc80000000014 */
[----:B------:R-:W-:Y:S01]  /*0660*/  FFMA R11, R24, R9, R25 ;  /* 0x00000009180b7223 */ /* 0x000fe20000000019 */
[----:B------:R-:W-:Y:S06]  /*0670*/  BRA.U UP1, `(.L_x_53) ;  /* 0xfffffff901e47547 */ /* 0x000fec000b83ffff */
.L_x_52:
[----:B------:R-:W-:Y:S05]  /*0680*/  BRA.U !UP0, `(.L_x_51) ;  /* 0x0000000508d87547 */ /* 0x000fea000b800000 */
[----:B------:R-:W-:Y:S02]  /*0690*/  UISETP.GE.U32.AND UP0, UPT, UR8, 0x8, UPT ;  /* 0x000000080800788c */ /* 0x000fe4000bf06070 */
[----:B------:R-:W-:-:S04]  /*06a0*/  ULOP3.LUT UR5, UR6, 0x7, URZ, 0xc0, !UPT ;  /* 0x0000000706057892 */ /* 0x000fc8000f8ec0ff */
[----:B------:R-:W-:-:S03]  /*06b0*/  UISETP.NE.AND UP1, UPT, UR5, URZ, UPT ;  /* 0x000000ff0500728c */ /* 0x000fc6000bf25270 */
[----:B------:R-:W-:Y:S08]  /*06c0*/  BRA.U !UP0, `(.L_x_54) ;  /* 0x0000000108c47547 */ /* 0x000ff0000b800000 */
[----:B------:R-:W0:Y:S01]  /*06d0*/  LDC.64 R12, c[0x0][0x390] ;  /* 0x0000e400ff0c7b82 */ /* 0x000e220000000a00 */
[----:B------:R-:W1:Y:S01]  /*06e0*/  LDCU.64 UR8, c[0x0][0x390] ;  /* 0x00007200ff0877ac */ /* 0x000e620008000a00 */
[CC--:B------:R-:W-:Y:S02]  /*06f0*/  IADD3 R10, P0, PT, R6.reuse, R7.reuse, RZ ;  /* 0x00000007060a7210 */ /* 0x0c0fe40007f1e0ff */
[----:B------:R-:W-:Y:S02]  /*0700*/  IADD3 R5, PT, PT, R6, R7, RZ ;  /* 0x0000000706057210 */ /* 0x000fe40007ffe0ff */
[----:B------:R-:W-:Y:S02]  /*0710*/  IADD3.X R15, PT, PT, RZ, RZ, RZ, P0, !PT ;  /* 0x000000ffff0f7210 */ /* 0x000fe400007fe4ff */
[----:B------:R-:W2:Y:S01]  /*0720*/  LDC.64 R2, c[0x0][0x388] ;  /* 0x0000e200ff027b82 */ /* 0x000ea20000000a00 */
[C---:B------:R-:W-:Y:S02]  /*0730*/  IADD3 R14, P0, PT, R7.reuse, UR7, RZ ;  /* 0x00000007070e7c10 */ /* 0x040fe4000ff1e0ff */
[----:B------:R-:W-:-:S05]  /*0740*/  IADD3 R17, PT, PT, R7, UR7, RZ ;  /* 0x0000000707117c10 */ /* 0x000fca000fffe0ff */
[----:B------:R-:W3:Y:S01]  /*0750*/  LDC.64 R8, c[0x0][0x388] ;  /* 0x0000e200ff087b82 */ /* 0x000ee20000000a00 */
[----:B-1----:R-:W-:Y:S01]  /*0760*/  LEA R4, P1, R10, UR8, 0x1 ;  /* 0x000000080a047c11 */ /* 0x002fe2000f8208ff */
[----:B0-----:R-:W-:-:S03]  /*0770*/  IMAD.WIDE.U32 R12, R5, 0x2, R12 ;  /* 0x00000002050c7825 */ /* 0x001fc600078e000c */
[----:B------:R-:W-:Y:S02]  /*0780*/  LEA.HI.X R5, R10, UR9, R15, 0x1, P1 ;  /* 0x000000090a057c11 */ /* 0x000fe400088f0c0f */
[----:B------:R-:W-:Y:S01]  /*0790*/  IADD3.X R10, PT, PT, RZ, RZ, RZ, P0, !PT ;  /* 0x000000ffff0a7210 */ /* 0x000fe200007fe4ff */
[----:B------:R-:W4:Y:S01]  /*07a0*/  LDG.E.U16 R19, desc[UR10][R12.64] ;  /* 0x0000000a0c137981 */ /* 0x000f22000c1e1500 */
[----:B--2---:R-:W-:-:S03]  /*07b0*/  LEA R2, P0, R14, R2, 0x2 ;  /* 0x000000020e027211 */ /* 0x004fc600078010ff */
[----:B------:R-:W2:Y:S01]  /*07c0*/  LDG.E.U16 R21, desc[UR10][R4.64+0x2] ;  /* 0x0000020a04157981 */ /* 0x000ea2000c1e1500 */
[----:B------:R-:W-:-:S03]  /*07d0*/  LEA.HI.X R3, R14, R3, R10, 0x2, P0 ;  /* 0x000000030e037211 */ /* 0x000fc600000f140a */
[----:B------:R-:W5:Y:S01]  /*07e0*/  LDG.E.U16 R23, desc[UR10][R4.64+0x4] ;  /* 0x0000040a04177981 */ /* 0x000f62000c1e1500 */
[----:B---3--:R-:W-:-:S03]  /*07f0*/  IMAD.WIDE.U32 R16, R17, 0x4, R8 ;  /* 0x0000000411107825 */ /* 0x008fc600078e0008 */
[----:B------:R-:W3:Y:S04]  /*0800*/  LDG.E R22, desc[UR10][R2.64+0x4] ;  /* 0x0000040a02167981 */ /* 0x000ee8000c1e1900 */
[----:B------:R-:W3:Y:S04]  /*0810*/  LDG.E R20, desc[UR10][R16.64] ;  /* 0x0000000a10147981 */ /* 0x000ee8000c1e1900 */
[----:B------:R-:W3:Y:S04]  /*0820*/  LDG.E.U16 R24, desc[UR10][R4.64+0x6] ;  /* 0x0000060a04187981 */ /* 0x000ee8000c1e1500 */
        /* <DEDUP_REMOVED lines=9> */
[----:B------:R-:W3:Y:S01]  /*08c0*/  LDG.E R18, desc[UR10][R2.64+0x1c] ;  /* 0x00001c0a02127981 */ /* 0x000ee2000c1e1900 */
[----:B------:R-:W-:Y:S01]  /*08d0*/  IADD3 R7, PT, PT, R7, 0x8, RZ ;  /* 0x0000000807077810 */ /* 0x000fe20007ffe0ff */
[----:B----4-:R-:W-:-:S02]  /*08e0*/  HADD2.F32 R19, -RZ, R19.H0_H0 ;  /* 0x20000013ff137230 */ /* 0x010fc40000004100 */
[----:B--2---:R-:W-:Y:S02]  /*08f0*/  HADD2.F32 R21, -RZ, R21.H0_H0 ;  /* 0x20000015ff157230 */ /* 0x004fe40000004100 */
[----:B-----5:R-:W-:Y:S02]  /*0900*/  HADD2.F32 R23, -RZ, R23.H0_H0 ;  /* 0x20000017ff177230 */ /* 0x020fe40000004100 */
[----:B---3--:R-:W-:-:S04]  /*0910*/  FFMA R19, R20, R19, R11 ;  /* 0x0000001314137223 */ /* 0x008fc8000000000b */
        /* <DEDUP_REMOVED lines=11> */
[----:B------:R-:W-:-:S07]  /*09d0*/  FFMA R11, R18, R16, R13 ;  /* 0x00000010120b7223 */ /* 0x000fce000000000d */
.L_x_54:
        /* <DEDUP_REMOVED lines=36> */
[----:B------:R-:W-:-:S04]  /*0c20*/  FFMA R10, R17, R16, R10 ;  /* 0x00000010110a7223 */ /* 0x000fc8000000000a */
[----:B------:R-:W-:-:S07]  /*0c30*/  FFMA R11, R19, R18, R10 ;  /* 0x00000012130b7223 */ /* 0x000fce000000000a */
.L_x_55:
[----:B------:R-:W-:Y:S05]  /*0c40*/  BRA.U !UP1, `(.L_x_51) ;  /* 0x0000000109687547 */ /* 0x000fea000b800000 */
[----:B------:R-:W0:Y:S01]  /*0c50*/  LDC.64 R2, c[0x0][0x390] ;  /* 0x0000e400ff027b82 */ /* 0x000e220000000a00 */
[----:B------:R-:W-:Y:S01]  /*0c60*/  IADD3 R9, PT, PT, R6, R7, RZ ;  /* 0x0000000706097210 */ /* 0x000fe20007ffe0ff */
[----:B------:R-:W-:Y:S01]  /*0c70*/  UIADD3 UR4, UPT, UPT, -UR4, URZ, URZ ;  /* 0x000000ff04047290 */ /* 0x000fe2000fffe1ff */
[----:B------:R-:W-:-:S05]  /*0c80*/  IADD3 R7, PT, PT, R7, UR7, RZ ;  /* 0x0000000707077c10 */ /* 0x000fca000fffe0ff */
[----:B------:R-:W1:Y:S01]  /*0c90*/  LDC.64 R4, c[0x0][0x388] ;  /* 0x0000e200ff047b82 */ /* 0x000e620000000a00 */
[----:B0-----:R-:W-:-:S03]  /*0ca0*/  IMAD.WIDE.U32 R2, R9, 0x2, R2 ;  /* 0x0000000209027825 */ /* 0x001fc600078e0002 */
[----:B------:R-:W-:Y:S02]  /*0cb0*/  MOV R8, R2 ;  /* 0x0000000200087202 */ /* 0x000fe40000000f00 */
[----:B------:R-:W-:Y:S01]  /*0cc0*/  MOV R9, R3 ;  /* 0x0000000300097202 */ /* 0x000fe20000000f00 */
[----:B-1----:R-:W-:-:S03]  /*0cd0*/  IMAD.WIDE.U32 R4, R7, 0x4, R4 ;  /* 0x0000000407047825 */ /* 0x002fc600078e0004 */
[----:B------:R-:W-:Y:S02]  /*0ce0*/  MOV R6, R4 ;  /* 0x0000000400067202 */ /* 0x000fe40000000f00 */
[----:B------:R-:W-:-:S07]  /*0cf0*/  MOV R7, R5 ;  /* 0x0000000500077202 */ /* 0x000fce0000000f00 */
.L_x_56:
[----:B------:R-:W-:Y:S02]  /*0d00*/  MOV R2, R8 ;  /* 0x0000000800027202 */ /* 0x000fe40000000f00 */
[----:B------:R-:W-:-:S05]  /*0d10*/  MOV R3, R9 ;  /* 0x0000000900037202 */ /* 0x000fca0000000f00 */
[----:B------:R0:W2:Y:S02]  /*0d20*/  LDG.E.U16 R5, desc[UR10][R2.64] ;  /* 0x0000000a02057981 */ /* 0x0000a4000c1e1500 */
[----:B0-----:R-:W-:Y:S02]  /*0d30*/  MOV R2, R6 ;  /* 0x0000000600027202 */ /* 0x001fe40000000f00 */
[----:B------:R-:W-:-:S05]  /*0d40*/  MOV R3, R7 ;  /* 0x0000000700037202 */ /* 0x000fca0000000f00 */
[----:B------:R-:W3:Y:S01]  /*0d50*/  LDG.E R4, desc[UR10][R2.64] ;  /* 0x0000000a02047981 */ /* 0x000ee2000c1e1900 */
[----:B------:R-:W-:Y:S01]  /*0d60*/  UIADD3 UR4, UPT, UPT, UR4, 0x1, URZ ;  /* 0x0000000104047890 */ /* 0x000fe2000fffe0ff */
[----:B------:R-:W-:Y:S02]  /*0d70*/  IADD3 R8, P0, PT, R8, 0x2, RZ ;  /* 0x0000000208087810 */ /* 0x000fe40007f1e0ff */
[----:B------:R-:W-:Y:S01]  /*0d80*/  IADD3 R6, P1, PT, R6, 0x4, RZ ;  /* 0x0000000406067810 */ /* 0x000fe20007f3e0ff */
[----:B------:R-:W-:Y:S01]  /*0d90*/  UISETP.NE.AND UP0, UPT, UR4, URZ, UPT ;  /* 0x000000ff0400728c */ /* 0x000fe2000bf05270 */
[----:B------:R-:W-:Y:S02]  /*0da0*/  IADD3.X R9, PT, PT, RZ, R9, RZ, P0, !PT ;  /* 0x00000009ff097210 */ /* 0x000fe400007fe4ff */
[----:B------:R-:W-:Y:S01]  /*0db0*/  IADD3.X R7, PT, PT, RZ, R7, RZ, P1, !PT ;  /* 0x00000007ff077210 */ /* 0x000fe20000ffe4ff */
[----:B--2---:R-:W-:-:S05]  /*0dc0*/  HADD2.F32 R5, -RZ, R5.H0_H0 ;  /* 0x20000005ff057230 */ /* 0x004fca0000004100 */
[----:B---3--:R-:W-:Y:S01]  /*0dd0*/  FFMA R11, R4, R5, R11 ;  /* 0x00000005040b7223 */ /* 0x008fe2000000000b */
[----:B------:R-:W-:Y:S06]  /*0de0*/  BRA.U UP0, `(.L_x_56) ;  /* 0xfffffffd00c47547 */ /* 0x000fec000b83ffff */
.L_x_51:
[----:B------:R-:W0:Y:S01]  /*0df0*/  LDCU.64 UR4, c[0x0][0x398] ;  /* 0x00007300ff0477ac */ /* 0x000e220008000a00 */
[----:B------:R-:W1:Y:S08]  /*0e00*/  LDC R5, c[0x0][0x3a8] ;  /* 0x0000ea00ff057b82 */ /* 0x000e700000000800 */
[----:B------:R-:W2:Y:S01]  /*0e10*/  LDC.64 R2, c[0x0][0x380] ;  /* 0x0000e000ff027b82 */ /* 0x000ea20000000a00 */
[----:B0-----:R-:W-:-:S04]  /*0e20*/  ISETP.NE.U32.AND P0, PT, RZ, UR4, PT ;  /* 0x00000004ff007c0c */ /* 0x001fc8000bf05070 */
[----:B------:R-:W-:Y:S01]  /*0e30*/  ISETP.NE.AND.EX P0, PT, RZ, UR5, PT, P0 ;  /* 0x00000005ff007c0c */ /* 0x000fe2000bf05300 */
[----:B-1----:R-:W-:-:S04]  /*0e40*/  IMAD R5, R5, UR12, R0 ;  /* 0x0000000c05057c24 */ /* 0x002fc8000f8e0200 */
[----:B--2---:R-:W-:-:S05]  /*0e50*/  IMAD.WIDE R2, R5, 0x4, R2 ;  /* 0x0000000405027825 */ /* 0x004fca00078e0202 */
[----:B------:R0:W-:Y:S03]  /*0e60*/  STG.E desc[UR10][R2.64], R11 ;  /* 0x0000000b02007986 */ /* 0x0001e6000c10190a */
[----:B------:R-:W-:Y:S05]  /*0e70*/  @!P0 EXIT ;  /* 0x000000000000894d */ /* 0x000fea0003800000 */
[----:B------:R-:W1:Y:S02]  /*0e80*/  LDC.64 R4, c[0x0][0x398] ;  /* 0x0000e600ff047b82 */ /* 0x000e640000000a00 */
[----:B-1----:R-:W-:-:S06]  /*0e90*/  IMAD.WIDE.U32 R4, R0, 0x2, R4 ;  /* 0x0000000200047825 */ /* 0x002fcc00078e0004 */
[----:B------:R-:W2:Y:S02]  /*0ea0*/  LDG.E.U16 R4, desc[UR10][R4.64] ;  /* 0x0000000a04047981 */ /* 0x000ea4000c1e1500 */
[----:B--2---:R-:W-:-:S05]  /*0eb0*/  HADD2.F32 R0, -RZ, R4.H0_H0 ;  /* 0x20000004ff007230 */ /* 0x004fca0000004100 */
[----:B0-----:R-:W-:-:S05]  /*0ec0*/  FADD R11, R0, R11 ;  /* 0x0000000b000b7221 */ /* 0x001fca0000000000 */
[----:B------:R-:W-:Y:S01]  /*0ed0*/  STG.E desc[UR10][R2.64], R11 ;  /* 0x0000000b02007986 */ /* 0x000fe2000c10190a */
[----:B------:R-:W-:Y:S05]  /*0ee0*/  EXIT ;  /* 0x000000000000794d */ /* 0x000fea0003800000 */
.L_x_57:
        /* <DEDUP_REMOVED lines=9> */
.L_x_196:


//--------------------- .text._Z12silu_forwardPfS_ii --------------------------
	.section	.text._Z12silu_forwardPfS_ii,"ax",@progbits
	.align	128
        .global         _Z12silu_forwardPfS_ii
        .type           _Z12silu_forwardPfS_ii,@function
        .size           _Z12silu_forwardPfS_ii,(.L_x_189 - _Z12silu_forwardPfS_ii)
        .other          _Z12silu_forwardPfS_ii,@"STO_CUDA_ENTRY STV_DEFAULT"
_Z12silu_forwardPfS_ii:
.text._Z12silu_forwardPfS_ii:
[----:B------:R-:W-:Y:S01]  /*0000*/  LDC R1, c[0x0][0x37c] ;  /* 0x0000df00ff017b82 */ /* 0x000fe20000000800 */
[----:B------:R-:W0:Y:S07]  /*0010*/  S2R R6, SR_CTAID.Y ;  /* 0x0000000000067919 */ /* 0x000e2e0000002600 */
[----:B------:R-:W1:Y:S01]  /*0020*/  S2UR UR6, SR_CTAID.X ;  /* 0x00000000000679c3 */ /* 0x000e620000002500 */
[----:B------:R-:W2:Y:S01]  /*0030*/  LDCU.64 UR4, c[0x0][0x358] ;  /* 0x00006b00ff0477ac */ /* 0x000ea20008000a00 */
[----:B------:R-:W0:Y:S06]  /*0040*/  S2R R3, SR_TID.X ;  /* 0x0000000000037919 */ /* 0x000e2c0000002100 */
[----:B------:R-:W1:Y:S08]  /*0050*/  LDC R7, c[0x0][0x394] ;  /* 0x0000e500ff077b82 */ /* 0x000e700000000800 */
[----:B------:R-:W3:Y:S01]  /*0060*/  LDC.64 R4, c[0x0][0x380] ;  /* 0x0000e000ff047b82 */ /* 0x000ee20000000a00 */
[----:B0-----:R-:W-:-:S04]  /*0070*/  IMAD R6, R6, 0x80, R3 ;  /* 0x0000008006067824 */ /* 0x001fc800078e0203 */
[----:B-1----:R-:W-:-:S04]  /*0080*/  IMAD R6, R7, UR6, R6 ;  /* 0x0000000607067c24 */ /* 0x002fc8000f8e0206 */
[----:B---3--:R-:W-:-:S05]  /*0090*/  IMAD.WIDE R4, R6, 0x4, R4 ;  /* 0x0000000406047825 */ /* 0x008fca00078e0204 */
[----:B--2---:R-:W2:Y:S01]  /*00a0*/  LDG.E R3, desc[UR4][R4.64] ;  /* 0x0000000404037981 */ /* 0x004ea2000c1e1900 */
[----:B------:R-:W-:Y:S01]  /*00b0*/  BSSY.RECONVERGENT B0, `(.L_x_58) ;  /* 0x0000013000007945 */ /* 0x000fe20003800200 */
[----:B--2---:R-:W-:-:S05]  /*00c0*/  FMUL R0, R3, -1.4426950216293334961 ;  /* 0xbfb8aa3b03007820 */ /* 0x004fca0000400000 */
[----:B------:R-:W-:-:S13]  /*00d0*/  FSETP.GEU.AND P0, PT, R0, -126, PT ;  /* 0xc2fc00000000780b */ /* 0x000fda0003f0e000 */
[----:B------:R-:W-:-:S04]  /*00e0*/  @!P0 FMUL R0, R0, 0.5 ;  /* 0x3f00000000008820 */ /* 0x000fc80000400000 */
[----:B------:R-:W0:Y:S02]  /*00f0*/  MUFU.EX2 R2, R0 ;  /* 0x0000000000027308 */ /* 0x000e240000000800 */
[----:B0-----:R-:W-:-:S04]  /*0100*/  @!P0 FMUL R2, R2, R2 ;  /* 0x0000000202028220 */ /* 0x001fc80000400000 */
[----:B------:R-:W-:-:S04]  /*0110*/  FADD R0, R2, 1 ;  /* 0x3f80000002007421 */ /* 0x000fc80000000000 */
[----:B------:R-:W-:-:S05]  /*0120*/  VIADD R2, R0, 0x1800000 ;  /* 0x0180000000027836 */ /* 0x000fca0000000000 */
[----:B------:R-:W-:-:S04]  /*0130*/  LOP3.LUT R2, R2, 0x7f800000, RZ, 0xc0, !PT ;  /* 0x7f80000002027812 */ /* 0x000fc800078ec0ff */
[----:B------:R-:W-:-:S13]  /*0140*/  ISETP.GT.U32.AND P0, PT, R2, 0x1ffffff, PT ;  /* 0x01ffffff0200780c */ /* 0x000fda0003f04070 */
[----:B------:R-:W-:Y:S05]  /*0150*/  @P0 BRA `(.L_x_59) ;  /* 0x0000000000100947 */ /* 0x000fea0003800000 */
[----:B------:R-:W-:-:S07]  /*0160*/  MOV R8, 0x180 ;  /* 0x0000018000087802 */ /* 0x000fce0000000f00 */
[----:B------:R-:W-:Y:S05]  /*0170*/  CALL.REL.NOINC `($__internal_0_$__cuda_sm20_rcp_rn_f32_slowpath) ;  /* 0x0000000000387944 */ /* 0x000fea0003c00000 */
[----:B------:R-:W-:Y:S01]  /*0180*/  MOV R2, R7 ;  /* 0x0000000700027202 */ /* 0x000fe20000000f00 */
[----:B------:R-:W-:Y:S06]  /*0190*/  BRA `(.L_x_60) ;  /* 0x0000000000107947 */ /* 0x000fec0003800000 */
.L_x_59:
[----:B------:R-:W0:Y:S02]  /*01a0*/  MUFU.RCP R7, R0 ;  /* 0x0000000000077308 */ /* 0x000e240000001000 */
[----:B0-----:R-:W-:-:S04]  /*01b0*/  FFMA R2, R0, R7, -1 ;  /* 0xbf80000000027423 */ /* 0x001fc80000000007 */
[----:B------:R-:W-:-:S04]  /*01c0*/  FADD.FTZ R2, -R2, -RZ ;  /* 0x800000ff02027221 */ /* 0x000fc80000010100 */
[----:B------:R-:W-:-:S07]  /*01d0*/  FFMA R2, R7, R2, R7 ;  /* 0x0000000207027223 */ /* 0x000fce0000000007 */
.L_x_60:
[----:B------:R-:W-:Y:S05]  /*01e0*/  BSYNC.RECONVERGENT B0 ;  /* 0x0000000000007941 */ /* 0x000fea0003800200 */
.L_x_58:
[----:B------:R-:W0:Y:S02]  /*01f0*/  LDC.64 R8, c[0x0][0x388] ;  /* 0x0000e200ff087b82 */ /* 0x000e240000000a00 */
[----:B0-----:R-:W-:-:S06]  /*0200*/  IMAD.WIDE R6, R6, 0x4, R8 ;  /* 0x0000000406067825 */ /* 0x001fcc00078e0208 */
[----:B------:R-:W2:Y:S01]  /*0210*/  LDG.E R7, desc[UR4][R6.64] ;  /* 0x0000000406077981 */ /* 0x000ea2000c1e1900 */
[----:B------:R-:W-:-:S04]  /*0220*/  FMUL R2, R3, R2 ;  /* 0x0000000203027220 */ /* 0x000fc80000400000 */
[----:B--2---:R-:W-:-:S05]  /*0230*/  FMUL R3, R2, R7 ;  /* 0x0000000702037220 */ /* 0x004fca0000400000 */
[----:B------:R-:W-:Y:S01]  /*0240*/  STG.E desc[UR4][R4.64], R3 ;  /* 0x0000000304007986 */ /* 0x000fe2000c101904 */
[----:B------:R-:W-:Y:S05]  /*0250*/  EXIT ;  /* 0x000000000000794d */ /* 0x000fea0003800000 */
        .weak           $__internal_0_$__cuda_sm20_rcp_rn_f32_slowpath
        .type           $__internal_0_$__cuda_sm20_rcp_rn_f32_slowpath,@function
        .size           $__internal_0_$__cuda_sm20_rcp_rn_f32_slowpath,(.L_x_189 - $__internal_0_$__cuda_sm20_rcp_rn_f32_slowpath)
$__internal_0_$__cuda_sm20_rcp_rn_f32_slowpath:
[----:B------:R-:W-:Y:S01]  /*0260*/  IMAD.SHL.U32 R2, R0, 0x2, RZ ;  /* 0x0000000200027824 */ /* 0x000fe200078e00ff */
[----:B------:R-:W-:Y:S04]  /*0270*/  BSSY.RECONVERGENT B1, `(.L_x_61) ;  /* 0x0000030000017945 */ /* 0x000fe80003800200 */
[----:B------:R-:W-:-:S04]  /*0280*/  SHF.R.U32.HI R2, RZ, 0x18, R2 ;  /* 0x00000018ff027819 */ /* 0x000fc80000011602 */
[----:B------:R-:W-:-:S13]  /*0290*/  ISETP.NE.U32.AND P0, PT, R2, RZ, PT ;  /* 0x000000ff0200720c */ /* 0x000fda0003f05070 */
[----:B------:R-:W-:Y:S05]  /*02a0*/  @P0 BRA `(.L_x_62) ;  /* 0x0000000000280947 */ /* 0x000fea0003800000 */
[----:B------:R-:W-:-:S05]  /*02b0*/  IMAD.SHL.U32 R2, R0, 0x2, RZ ;  /* 0x0000000200027824 */ /* 0x000fca00078e00ff */
[----:B------:R-:W-:-:S13]  /*02c0*/  ISETP.NE.AND P0, PT, R2, RZ, PT ;  /* 0x000000ff0200720c */ /* 0x000fda0003f05270 */
[----:B------:R-:W-:Y:S01]  /*02d0*/  @P0 FFMA R9, R0, 1.84467440737095516160e+19, RZ ;  /* 0x5f80000000090823 */ /* 0x000fe200000000ff */
[----:B------:R-:W-:Y:S08]  /*02e0*/  @!P0 MUFU.RCP R7, R0 ;  /* 0x0000000000078308 */ /* 0x000ff00000001000 */
[----:B------:R-:W0:Y:S02]  /*02f0*/  @P0 MUFU.RCP R2, R9 ;  /* 0x0000000900020308 */ /* 0x000e240000001000 */
[----:B0-----:R-:W-:-:S04]  /*0300*/  @P0 FFMA R10, R9, R2, -1 ;  /* 0xbf800000090a0423 */ /* 0x001fc80000000002 */
[----:B------:R-:W-:-:S04]  /*0310*/  @P0 FADD.FTZ R11, -R10, -RZ ;  /* 0x800000ff0a0b0221 */ /* 0x000fc80000010100 */
[----:B------:R-:W-:-:S04]  /*0320*/  @P0 FFMA R2, R2, R11, R2 ;  /* 0x0000000b02020223 */ /* 0x000fc80000000002 */
[----:B------:R-:W-:Y:S01]  /*0330*/  @P0 FFMA R7, R2, 1.84467440737095516160e+19, RZ ;  /* 0x5f80000002070823 */ /* 0x000fe200000000ff */
[----:B------:R-:W-:Y:S06]  /*0340*/  BRA `(.L_x_63) ;  /* 0x0000000000887947 */ /* 0x000fec0003800000 */
.L_x_62:
[----:B------:R-:W-:-:S04]  /*0350*/  IADD3 R7, PT, PT, R2, -0xfd, RZ ;  /* 0xffffff0302077810 */ /* 0x000fc80007ffe0ff */
[----:B------:R-:W-:-:S13]  /*0360*/  ISETP.GT.U32.AND P0, PT, R7, 0x1, PT ;  /* 0x000000010700780c */ /* 0x000fda0003f04070 */
[----:B------:R-:W-:Y:S05]  /*0370*/  @P0 BRA `(.L_x_64) ;  /* 0x0000000000780947 */ /* 0x000fea0003800000 */
[----:B------:R-:W-:Y:S01]  /*0380*/  LOP3.LUT R9, R0, 0x7fffff, RZ, 0xc0, !PT ;  /* 0x007fffff00097812 */ /* 0x000fe200078ec0ff */
[----:B------:R-:W-:-:S03]  /*0390*/  IMAD.MOV.U32 R14, RZ, RZ, 0x3 ;  /* 0x00000003ff0e7424 */ /* 0x000fc600078e00ff */
[----:B------:R-:W-:Y:S02]  /*03a0*/  LOP3.LUT R9, R9, 0x3f800000, RZ, 0xfc, !PT ;  /* 0x3f80000009097812 */ /* 0x000fe400078efcff */
[----:B------:R-:W-:Y:S02]  /*03b0*/  SHF.L.U32 R13, R14, R7, RZ ;  /* 0x000000070e0d7219 */ /* 0x000fe400000006ff */
[----:B------:R-:W0:Y:S02]  /*03c0*/  MUFU.RCP R10, R9 ;  /* 0x00000009000a7308 */ /* 0x000e240000001000 */
[----:B0-----:R-:W-:-:S04]  /*03d0*/  FFMA R11, R9, R10, -1 ;  /* 0xbf800000090b7423 */ /* 0x001fc8000000000a */
[----:B------:R-:W-:-:S04]  /*03e0*/  FADD.FTZ R11, -R11, -RZ ;  /* 0x800000ff0b0b7221 */ /* 0x000fc80000010100 */
[CCC-:B------:R-:W-:Y:S01]  /*03f0*/  FFMA.RM R12, R10.reuse, R11.reuse, R10.reuse ;  /* 0x0000000b0a0c7223 */ /* 0x1c0fe2000000400a */
[----:B------:R-:W-:-:S04]  /*0400*/  FFMA.RP R11, R10, R11, R10 ;  /* 0x0000000b0a0b7223 */ /* 0x000fc8000000800a */
[C---:B------:R-:W-:Y:S02]  /*0410*/  LOP3.LUT R10, R12.reuse, 0x7fffff, RZ, 0xc0, !PT ;  /* 0x007fffff0c0a7812 */ /* 0x040fe400078ec0ff */
[----:B------:R-:W-:Y:S02]  /*0420*/  FSETP.NEU.FTZ.AND P0, PT, R12, R11, PT ;  /* 0x0000000b0c00720b */ /* 0x000fe40003f1d000 */
[----:B------:R-:W-:Y:S02]  /*0430*/  LOP3.LUT R10, R10, 0x800000, RZ, 0xfc, !PT ;  /* 0x008000000a0a7812 */ /* 0x000fe400078efcff */
[----:B------:R-:W-:Y:S02]  /*0440*/  SEL R11, RZ, 0xffffffff, !P0 ;  /* 0xffffffffff0b7807 */ /* 0x000fe40004000000 */
[----:B------:R-:W-:-:S03]  /*0450*/  LOP3.LUT R12, R13, R10, RZ, 0xc0, !PT ;  /* 0x0000000a0d0c7212 */ /* 0x000fc600078ec0ff */
[----:B------:R-:W-:Y:S01]  /*0460*/  IMAD.MOV R11, RZ, RZ, -R11 ;  /* 0x000000ffff0b7224 */ /* 0x000fe200078e0a0b */
[----:B------:R-:W-:-:S04]  /*0470*/  SHF.R.U32.HI R12, RZ, R7, R12 ;  /* 0x00000007ff0c7219 */ /* 0x000fc8000001160c */
[----:B------:R-:W-:Y:S02]  /*0480*/  LOP3.LUT P1, RZ, R11, R7, R10, 0xf8, !PT ;  /* 0x000000070bff7212 */ /* 0x000fe4000782f80a */
[C---:B------:R-:W-:Y:S02]  /*0490*/  LOP3.LUT P0, RZ, R12.reuse, 0x1, RZ, 0xc0, !PT ;  /* 0x000000010cff7812 */ /* 0x040fe4000780c0ff */
[----:B------:R-:W-:-:S04]  /*04a0*/  LOP3.LUT P2, RZ, R12, 0x2, RZ, 0xc0, !PT ;  /* 0x000000020cff7812 */ /* 0x000fc8000784c0ff */
[----:B------:R-:W-:Y:S02]  /*04b0*/  PLOP3.LUT P0, PT, P0, P1, P2, 0xe0, 0x0 ;  /* 0x000000000000781c */ /* 0x000fe40000703c20 */
[----:B------:R-:W-:Y:S02]  /*04c0*/  LOP3.LUT P1, RZ, R0, 0x7fffff, RZ, 0xc0, !PT ;  /* 0x007fffff00ff7812 */ /* 0x000fe4000782c0ff */
[----:B------:R-:W-:-:S04]  /*04d0*/  SEL R7, RZ, 0x1, !P0 ;  /* 0x00000001ff077807 */ /* 0x000fc80004000000 */
[----:B------:R-:W-:-:S04]  /*04e0*/  IADD3 R7, PT, PT, -R7, RZ, RZ ;  /* 0x000000ff07077210 */ /* 0x000fc80007ffe1ff */
[----:B------:R-:W-:Y:S01]  /*04f0*/  ISETP.GE.AND P0, PT, R7, RZ, PT ;  /* 0x000000ff0700720c */ /* 0x000fe20003f06270 */
[----:B------:R-:W-:-:S05]  /*0500*/  VIADD R7, R2, 0xffffff04 ;  /* 0xffffff0402077836 */ /* 0x000fca0000000000 */
[----:B------:R-:W-:-:S07]  /*0510*/  SHF.R.U32.HI R7, RZ, R7, R10 ;  /* 0x00000007ff077219 */ /* 0x000fce000001160a */
[----:B------:R-:W-:-:S05]  /*0520*/  @!P0 IADD3 R7, PT, PT, R7, 0x1, RZ ;  /* 0x0000000107078810 */ /* 0x000fca0007ffe0ff */
[----:B------:R-:W-:-:S05]  /*0530*/  @!P1 IMAD.SHL.U32 R7, R7, 0x2, RZ ;  /* 0x0000000207079824 */ /* 0x000fca00078e00ff */
[----:B------:R-:W-:Y:S01]  /*0540*/  LOP3.LUT R7, R7, 0x80000000, R0, 0xf8, !PT ;  /* 0x8000000007077812 */ /* 0x000fe200078ef800 */
[----:B------:R-:W-:Y:S06]  /*0550*/  BRA `(.L_x_63) ;  /* 0x0000000000047947 */ /* 0x000fec0003800000 */
.L_x_64:
[----:B------:R0:W1:Y:S02]  /*0560*/  MUFU.RCP R7, R0 ;  /* 0x0000000000077308 */ /* 0x0000640000001000 */
.L_x_63:
[----:B------:R-:W-:Y:S05]  /*0570*/  BSYNC.RECONVERGENT B1 ;  /* 0x0000000000017941 */ /* 0x000fea0003800200 */
.L_x_61:
[----:B------:R-:W-:-:S04]  /*0580*/  HFMA2 R9, -RZ, RZ, 0, 0 ;  /* 0x00000000ff097431 */ /* 0x000fc800000001ff */
[----:B01----:R-:W-:Y:S05]  /*0590*/  RET.REL.NODEC R8 `(_Z12silu_forwardPfS_ii) ;  /* 0xfffffff808987950 */ /* 0x003fea0003c3ffff */
.L_x_65:
        /* <DEDUP_REMOVED lines=14> */
.L_x_189:


//--------------------- .text._Z16residual_forwardPfS_ii --------------------------
	.section	.text._Z16residual_forwardPfS_ii,"ax",@progbits
	.align	128
        .global         _Z16residual_forwardPfS_ii
        .type           _Z16residual_forwardPfS_ii,@function
        .size           _Z16residual_forwardPfS_ii,(.L_x_198 - _Z16residual_forwardPfS_ii)
        .other          _Z16residual_forwardPfS_ii,@"STO_CUDA_ENTRY STV_DEFAULT"
_Z16residual_forwardPfS_ii:
.text._Z16residual_forwardPfS_ii:
[----:B------:R-:W-:Y:S01]  /*0000*/  LDC R1, c[0x0][0x37c] ;  /* 0x0000df00ff017b82 */ /* 0x000fe20000000800 */
[----:B------:R-:W0:Y:S07]  /*0010*/  S2R R0, SR_TID.X ;  /* 0x0000000000007919 */ /* 0x000e2e0000002100 */
[----:B------:R-:W0:Y:S01]  /*0020*/  S2UR UR7, SR_CTAID.Y ;  /* 0x00000000000779c3 */ /* 0x000e220000002600 */
[----:B------:R-:W1:Y:S07]  /*0030*/  LDCU.64 UR4, c[0x0][0x358] ;  /* 0x00006b00ff0477ac */ /* 0x000e6e0008000a00 */
[----:B------:R-:W0:Y:S08]  /*0040*/  LDC R7, c[0x0][0x360] ;  /* 0x0000d800ff077b82 */ /* 0x000e300000000800 */
[----:B------:R-:W2:Y:S08]  /*0050*/  S2UR UR6, SR_CTAID.X ;  /* 0x00000000000679c3 */ /* 0x000eb00000002500 */
[----:B------:R-:W2:Y:S08]  /*0060*/  LDC R9, c[0x0][0x394] ;  /* 0x0000e500ff097b82 */ /* 0x000eb00000000800 */
[----:B------:R-:W3:Y:S01]  /*0070*/  LDC.64 R2, c[0x0][0x388] ;  /* 0x0000e200ff027b82 */ /* 0x000ee20000000a00 */
[----:B0-----:R-:W-:-:S07]  /*0080*/  IMAD R0, R7, UR7, R0 ;  /* 0x0000000707007c24 */ /* 0x001fce000f8e0200 */
[----:B------:R-:W0:Y:S01]  /*0090*/  LDC.64 R4, c[0x0][0x380] ;  /* 0x0000e000ff047b82 */ /* 0x000e220000000a00 */
[----:B--2---:R-:W-:-:S04]  /*00a0*/  IMAD R7, R9, UR6, R0 ;  /* 0x0000000609077c24 */ /* 0x004fc8000f8e0200 */
[----:B---3--:R-:W-:-:S06]  /*00b0*/  IMAD.WIDE R2, R7, 0x4, R2 ;  /* 0x0000000407027825 */ /* 0x008fcc00078e0202 */
[----:B-1----:R-:W2:Y:S01]  /*00c0*/  LDG.E R2, desc[UR4][R2.64] ;  /* 0x0000000402027981 */ /* 0x002ea2000c1e1900 */
[----:B0-----:R-:W-:-:S05]  /*00d0*/  IMAD.WIDE R4, R7, 0x4, R4 ;  /* 0x0000000407047825 */ /* 0x001fca00078e0204 */
[----:B------:R-:W2:Y:S02]  /*00e0*/  LDG.E R7, desc[UR4][R4.64] ;  /* 0x0000000404077981 */ /* 0x000ea4000c1e1900 */
[----:B--2---:R-:W-:-:S05]  /*00f0*/  FADD R7, R2, R7 ;  /* 0x0000000702077221 */ /* 0x004fca0000000000 */
[----:B------:R-:W-:Y:S01]  /*0100*/  STG.E desc[UR4][R4.64], R7 ;  /* 0x0000000704007986 */ /* 0x000fe2000c101904 */
[----:B------:R-:W-:Y:S05]  /*0110*/  EXIT ;  /* 0x000000000000794d */ /* 0x000fea0003800000 */
.L_x_66:
        /* <DEDUP_REMOVED lines=14> */
.L_x_198:


//--------------------- .text._Z29group_flash_attention_forwardPfS_S_S_S_iiiiiiiiii --------------------------
	.section	.text._Z29group_flash_attention_forwardPfS_S_S_S_iiiiiiiiii,"ax",@progbits
	.align	128
        .global         _Z29group_flash_attention_forwardPfS_S_S_S_iiiiiiiiii
        .type           _Z29group_flash_attention_forwardPfS_S_S_S_iiiiiiiiii,@function
        .size           _Z29group_flash_attention_forwardPfS_S_S_S_iiiiiiiiii,(.L_x_191 - _Z29group_flash_attention_forwardPfS_S_S_S_iiiiiiiiii)
        .other          _Z29group_flash_attention_forwardPfS_S_S_S_iiiiiiiiii,@"STO_CUDA_ENTRY STV_DEFAULT"
_Z29group_flash_attention_forwardPfS_S_S_S_iiiiiiiiii:
.text._Z29group_flash_attention_forwardPfS_S_S_S_iiiiiiiiii:
[----:B------:R-:W-:Y:S08]  /*0000*/  LDC R1, c[0x0][0x37c] ;  /* 0x0000df00ff017b82 */ /* 0x000ff00000000800 */
[----:B------:R-:W0:Y:S01]  /*0010*/  LDC R7, c[0x0][0x3b0] ;  /* 0x0000ec00ff077b82 */ /* 0x000e220000000800 */
[----:B------:R-:W1:Y:S01]  /*0020*/  S2R R29, SR_TID.X ;  /* 0x00000000001d7919 */ /* 0x000e620000002100 */
[----:B------:R-:W-:Y:S01]  /*0030*/  UMOV UR4, 0x400 ;  /* 0x0000040000047882 */ /* 0x000fe20000000000 */
[----:B------:R-:W2:Y:S01]  /*0040*/  LDCU UR6, c[0x0][0x3c8] ;  /* 0x00007900ff0677ac */ /* 0x000ea20008000800 */
[----:B------:R-:W-:Y:S01]  /*0050*/  BSSY.RECONVERGENT B0, `(.L_x_67) ;  /* 0x00000e0000007945 */ /* 0x000fe20003800200 */
[----:B------:R-:W-:Y:S01]  /*0060*/  IMAD.MOV.U32 R18, RZ, RZ, RZ ;  /* 0x000000ffff127224 */ /* 0x000fe200078e00ff */
[----:B------:R-:W3:Y:S02]  /*0070*/  LDCU.64 UR12, c[0x0][0x3c0] ;  /* 0x00007800ff0c77ac */ /* 0x000ee40008000a00 */
[----:B------:R-:W4:Y:S01]  /*0080*/  LDC R26, c[0x0][0x3ac] ;  /* 0x0000eb00ff1a7b82 */ /* 0x000f220000000800 */
[----:B------:R-:W5:Y:S01]  /*0090*/  LDCU UR7, c[0x0][0x3bc] ;  /* 0x00007780ff0777ac */ /* 0x000f620008000800 */
[----:B------:R-:W0:Y:S06]  /*00a0*/  LDCU.64 UR8, c[0x0][0x358] ;  /* 0x00006b00ff0877ac */ /* 0x000e2c0008000a00 */
[----:B------:R-:W2:Y:S01]  /*00b0*/  S2UR UR5, SR_CgaCtaId ;  /* 0x00000000000579c3 */ /* 0x000ea20000008800 */
[----:B0-----:R-:W-:-:S07]  /*00c0*/  IABS R5, R7 ;  /* 0x0000000700057213 */ /* 0x001fce0000000000 */
[----:B------:R-:W0:Y:S01]  /*00d0*/  S2UR UR10, SR_CTAID.X ;  /* 0x00000000000a79c3 */ /* 0x000e220000002500 */
[----:B------:R-:W3:Y:S01]  /*00e0*/  I2F.RP R0, R5 ;  /* 0x0000000500007306 */ /* 0x000ee20000209400 */
[----:B-1----:R-:W-:Y:S01]  /*00f0*/  LOP3.LUT R27, R29, 0x1f, RZ, 0xc0, !PT ;  /* 0x0000001f1d1b7812 */ /* 0x002fe200078ec0ff */
[----:B--2---:R-:W-:-:S06]  /*0100*/  ULEA UR4, UR5, UR4, 0x18 ;  /* 0x0000000405047291 */ /* 0x004fcc000f8ec0ff */
[----:B---3--:R-:W1:Y:S02]  /*0110*/  MUFU.RCP R0, R0 ;  /* 0x0000000000007308 */ /* 0x008e640000001000 */
[----:B-1----:R-:W-:-:S06]  /*0120*/  IADD3 R2, PT, PT, R0, 0xffffffe, RZ ;  /* 0x0ffffffe00027810 */ /* 0x002fcc0007ffe0ff */
[----:B------:R1:W2:Y:S02]  /*0130*/  F2I.FTZ.U32.TRUNC.NTZ R3, R2 ;  /* 0x0000000200037305 */ /* 0x0002a4000021f000 */
[----:B-1----:R-:W-:Y:S02]  /*0140*/  HFMA2 R2, -RZ, RZ, 0, 0 ;  /* 0x00000000ff027431 */ /* 0x002fe400000001ff */
[----:B--2---:R-:W-:-:S04]  /*0150*/  IMAD.MOV R4, RZ, RZ, -R3 ;  /* 0x000000ffff047224 */ /* 0x004fc800078e0a03 */
[----:B------:R-:W-:Y:S01]  /*0160*/  IMAD R9, R4, R5, RZ ;  /* 0x0000000504097224 */ /* 0x000fe200078e02ff */
[----:B----4-:R-:W-:-:S03]  /*0170*/  IABS R4, R26 ;  /* 0x0000001a00047213 */ /* 0x010fc60000000000 */
[----:B------:R-:W-:-:S06]  /*0180*/  IMAD.HI.U32 R3, R3, R9, R2 ;  /* 0x0000000903037227 */ /* 0x000fcc00078e0002 */
[----:B------:R-:W-:-:S04]  /*0190*/  IMAD.HI.U32 R3, R3, R4, RZ ;  /* 0x0000000403037227 */ /* 0x000fc800078e00ff */
[----:B------:R-:W-:-:S04]  /*01a0*/  IMAD.MOV R0, RZ, RZ, -R3 ;  /* 0x000000ffff007224 */ /* 0x000fc800078e0a03 */
[----:B------:R-:W-:-:S05]  /*01b0*/  IMAD R0, R5, R0, R4 ;  /* 0x0000000005007224 */ /* 0x000fca00078e0204 */
[----:B------:R-:W-:-:S13]  /*01c0*/  ISETP.GT.U32.AND P1, PT, R5, R0, PT ;  /* 0x000000000500720c */ /* 0x000fda0003f24070 */
[-C--:B------:R-:W-:Y:S01]  /*01d0*/  @!P1 IADD3 R0, PT, PT, R0, -R5.reuse, RZ ;  /* 0x8000000500009210 */ /* 0x080fe20007ffe0ff */
[----:B------:R-:W-:Y:S01]  /*01e0*/  @!P1 VIADD R3, R3, 0x1 ;  /* 0x0000000103039836 */ /* 0x000fe20000000000 */
[----:B------:R-:W-:Y:S02]  /*01f0*/  ISETP.NE.AND P1, PT, R7, RZ, PT ;  /* 0x000000ff0700720c */ /* 0x000fe40003f25270 */
[----:B------:R-:W-:Y:S02]  /*0200*/  ISETP.GE.U32.AND P0, PT, R0, R5, PT ;  /* 0x000000050000720c */ /* 0x000fe40003f06070 */
[----:B------:R-:W-:Y:S01]  /*0210*/  LOP3.LUT R0, R26, R7, RZ, 0x3c, !PT ;  /* 0x000000071a007212 */ /* 0x000fe200078e3cff */
[----:B------:R-:W1:Y:S03]  /*0220*/  S2R R5, SR_CTAID.Y ;  /* 0x0000000000057919 */ /* 0x000e660000002600 */
[----:B------:R-:W-:-:S07]  /*0230*/  ISETP.GE.AND P2, PT, R0, RZ, PT ;  /* 0x000000ff0000720c */ /* 0x000fce0003f46270 */
[----:B------:R-:W-:-:S05]  /*0240*/  @P0 IADD3 R3, PT, PT, R3, 0x1, RZ ;  /* 0x0000000103030810 */ /* 0x000fca0007ffe0ff */
[----:B------:R-:W-:-:S05]  /*0250*/  IMAD.MOV.U32 R6, RZ, RZ, R3 ;  /* 0x000000ffff067224 */ /* 0x000fca00078e0003 */
[----:B------:R-:W-:Y:S02]  /*0260*/  @!P2 IADD3 R6, PT, PT, -R6, RZ, RZ ;  /* 0x000000ff0606a210 */ /* 0x000fe40007ffe1ff */
[----:B------:R-:W-:-:S04]  /*0270*/  @!P1 LOP3.LUT R6, RZ, R7, RZ, 0x33, !PT ;  /* 0x00000007ff069212 */ /* 0x000fc800078e33ff */
[-C--:B------:R-:W-:Y:S02]  /*0280*/  IABS R9, R6.reuse ;  /* 0x0000000600097213 */ /* 0x080fe40000000000 */
[----:B------:R-:W-:Y:S02]  /*0290*/  IABS R10, R6 ;  /* 0x00000006000a7213 */ /* 0x000fe40000000000 */
[----:B------:R-:W2:Y:S01]  /*02a0*/  I2F.RP R0, R9 ;  /* 0x0000000900007306 */ /* 0x000ea20000209400 */
[----:B-1----:R-:W-:Y:S01]  /*02b0*/  IABS R8, R5 ;  /* 0x0000000500087213 */ /* 0x002fe20000000000 */
[----:B0-----:R-:W-:-:S06]  /*02c0*/  IMAD R26, R26, UR10, R5 ;  /* 0x0000000a1a1a7c24 */ /* 0x001fcc000f8e0205 */
[----:B--2---:R-:W0:Y:S02]  /*02d0*/  MUFU.RCP R0, R0 ;  /* 0x0000000000007308 */ /* 0x004e240000001000 */
[----:B0-----:R-:W-:Y:S01]  /*02e0*/  VIADD R2, R0, 0xffffffe ;  /* 0x0ffffffe00027836 */ /* 0x001fe20000000000 */
[----:B------:R-:W-:-:S05]  /*02f0*/  IADD3 R0, PT, PT, RZ, -R10, RZ ;  /* 0x8000000aff007210 */ /* 0x000fca0007ffe0ff */
[----:B------:R0:W1:Y:S02]  /*0300*/  F2I.FTZ.U32.TRUNC.NTZ R3, R2 ;  /* 0x0000000200037305 */ /* 0x000064000021f000 */
[----:B0-----:R-:W-:Y:S02]  /*0310*/  MOV R2, RZ ;  /* 0x000000ff00027202 */ /* 0x001fe40000000f00 */
[----:B-1----:R-:W-:-:S05]  /*0320*/  IADD3 R4, PT, PT, RZ, -R3, RZ ;  /* 0x80000003ff047210 */ /* 0x002fca0007ffe0ff */
[----:B------:R-:W-:Y:S02]  /*0330*/  IMAD R7, R4, R9, RZ ;  /* 0x0000000904077224 */ /* 0x000fe400078e02ff */
[----:B------:R-:W-:Y:S02]  /*0340*/  IMAD.MOV.U32 R4, RZ, RZ, R8 ;  /* 0x000000ffff047224 */ /* 0x000fe400078e0008 */
[----:B------:R-:W-:Y:S02]  /*0350*/  IMAD.HI.U32 R3, R3, R7, R2 ;  /* 0x0000000703037227 */ /* 0x000fe400078e0002 */
[----:B------:R-:W0:Y:S04]  /*0360*/  LDC R7, c[0x0][0x3b4] ;  /* 0x0000ed00ff077b82 */ /* 0x000e280000000800 */
[----:B------:R-:W-:-:S04]  /*0370*/  IMAD.HI.U32 R3, R3, R4, RZ ;  /* 0x0000000403037227 */ /* 0x000fc800078e00ff */
[----:B------:R-:W-:-:S05]  /*0380*/  IMAD R0, R3, R0, R4 ;  /* 0x0000000003007224 */ /* 0x000fca00078e0204 */
[----:B------:R-:W-:Y:S01]  /*0390*/  ISETP.GT.U32.AND P1, PT, R9, R0, PT ;  /* 0x000000000900720c */ /* 0x000fe20003f24070 */
[----:B0-----:R-:W-:-:S12]  /*03a0*/  IMAD R2, R7, UR12, RZ ;  /* 0x0000000c07027c24 */ /* 0x001fd8000f8e02ff */
[----:B------:R-:W-:Y:S01]  /*03b0*/  @!P1 IMAD.IADD R0, R0, 0x1, -R9 ;  /* 0x0000000100009824 */ /* 0x000fe200078e0a09 */
[----:B------:R-:W-:Y:S02]  /*03c0*/  @!P1 IADD3 R3, PT, PT, R3, 0x1, RZ ;  /* 0x0000000103039810 */ /* 0x000fe40007ffe0ff */
[----:B------:R-:W-:Y:S02]  /*03d0*/  ISETP.NE.AND P1, PT, R6, RZ, PT ;  /* 0x000000ff0600720c */ /* 0x000fe40003f25270 */
[----:B------:R-:W-:Y:S01]  /*03e0*/  ISETP.GE.U32.AND P0, PT, R0, R9, PT ;  /* 0x000000090000720c */ /* 0x000fe20003f06070 */
[----:B------:R-:W-:Y:S01]  /*03f0*/  HFMA2 R9, -RZ, RZ, 1.875, 0 ;  /* 0x3f800000ff097431 */ /* 0x000fe200000001ff */
[----:B------:R-:W-:-:S04]  /*0400*/  LOP3.LUT R0, R5, R6, RZ, 0x3c, !PT ;  /* 0x0000000605007212 */ /* 0x000fc800078e3cff */
[----:B------:R-:W-:Y:S01]  /*0410*/  ISETP.GE.AND P2, PT, R0, RZ, PT ;  /* 0x000000ff0000720c */ /* 0x000fe20003f46270 */
[----:B------:R-:W-:Y:S01]  /*0420*/  IMAD.U32 R0, RZ, RZ, UR4 ;  /* 0x00000004ff007e24 */ /* 0x000fe2000f8e00ff */
[----:B------:R-:W-:-:S04]  /*0430*/  UIMAD UR4, UR10, UR13, UR6 ;  /* 0x0000000d0a0472a4 */ /* 0x000fc8000f8e0206 */
[----:B------:R0:W-:Y:S01]  /*0440*/  STS [R0], R9 ;  /* 0x0000000900007388 */ /* 0x0001e20000000800 */
[----:B------:R-:W-:Y:S01]  /*0450*/  @P0 IADD3 R3, PT, PT, R3, 0x1, RZ ;  /* 0x0000000103030810 */ /* 0x000fe20007ffe0ff */
[----:B-----5:R-:W-:Y:S01]  /*0460*/  UIMAD UR4, UR4, UR7, URZ ;  /* 0x00000007040472a4 */ /* 0x020fe2000f8e02ff */
[----:B------:R-:W-:-:S04]  /*0470*/  ISETP.GE.AND P0, PT, R27, R7, PT ;  /* 0x000000071b00720c */ /* 0x000fc80003f06270 */
[----:B------:R-:W-:Y:S01]  /*0480*/  @!P2 IADD3 R3, PT, PT, -R3, RZ, RZ ;  /* 0x000000ff0303a210 */ /* 0x000fe20007ffe1ff */
[----:B------:R-:W-:Y:S01]  /*0490*/  IMAD R2, R2, UR4, RZ ;  /* 0x0000000402027c24 */ /* 0x000fe2000f8e02ff */
[----:B------:R-:W-:-:S05]  /*04a0*/  @!P1 LOP3.LUT R3, RZ, R6, RZ, 0x33, !PT ;  /* 0x00000006ff039212 */ /* 0x000fca00078e33ff */
[----:B------:R-:W-:Y:S02]  /*04b0*/  IMAD R13, R3, R7, R2 ;  /* 0x00000007030d7224 */ /* 0x000fe400078e0202 */
[----:B0-----:R-:W-:Y:S05]  /*04c0*/  @P0 BRA `(.L_x_68) ;  /* 0x0000000800600947 */ /* 0x001fea0003800000 */
[----:B------:R-:W-:Y:S01]  /*04d0*/  LOP3.LUT R2, RZ, R27, RZ, 0x33, !PT ;  /* 0x0000001bff027212 */ /* 0x000fe200078e33ff */
[----:B------:R-:W-:Y:S01]  /*04e0*/  BSSY.RECONVERGENT B1, `(.L_x_69) ;  /* 0x0000047000017945 */ /* 0x000fe20003800200 */
[----:B------:R-:W-:Y:S01]  /*04f0*/  MOV R18, RZ ;  /* 0x000000ff00127202 */ /* 0x000fe20000000f00 */
[----:B------:R-:W-:Y:S01]  /*0500*/  IMAD.MOV.U32 R10, RZ, RZ, R27 ;  /* 0x000000ffff0a7224 */ /* 0x000fe200078e001b */
[----:B------:R-:W-:-:S04]  /*0510*/  IADD3 R2, PT, PT, R2, R7, RZ ;  /* 0x0000000702027210 */ /* 0x000fc80007ffe0ff */
[C---:B------:R-:W-:Y:S02]  /*0520*/  ISETP.GE.U32.AND P0, PT, R2.reuse, 0x1e0, PT ;  /* 0x000001e00200780c */ /* 0x040fe40003f06070 */
[----:B------:R-:W-:-:S04]  /*0530*/  LEA.HI R8, R2, 0x1, RZ, 0x1b ;  /* 0x0000000102087811 */ /* 0x000fc800078fd8ff */
[----:B------:R-:W-:-:S04]  /*0540*/  LOP3.LUT R30, R8, 0xf, RZ, 0xc0, !PT ;  /* 0x0000000f081e7812 */ /* 0x000fc800078ec0ff */
[----:B------:R-:W-:-:S03]  /*0550*/  ISETP.NE.AND P1, PT, R30, RZ, PT ;  /* 0x000000ff1e00720c */ /* 0x000fc60003f25270 */
[----:B------:R-:W-:Y:S10]  /*0560*/  @!P0 BRA `(.L_x_70) ;  /* 0x0000000000f88947 */ /* 0x000ff40003800000 */
[----:B------:R-:W-:Y:S01]  /*0570*/  HFMA2 R18, -RZ, RZ, 0, 0 ;  /* 0x00000000ff127431 */ /* 0x000fe200000001ff */
[----:B------:R-:W-:Y:S01]  /*0580*/  LOP3.LUT R9, R8, 0xffffff0, RZ, 0xc0, !PT ;  /* 0x0ffffff008097812 */ /* 0x000fe200078ec0ff */
[----:B------:R-:W-:Y:S01]  /*0590*/  IMAD.MOV.U32 R10, RZ, RZ, R27 ;  /* 0x000000ffff0a7224 */ /* 0x000fe200078e001b */
[----:B------:R-:W-:-:S07]  /*05a0*/  MOV R6, RZ ;  /* 0x000000ff00067202 */ /* 0x000fce0000000f00 */
.L_x_71:
[----:B------:R-:W0:Y:S01]  /*05b0*/  LDC.64 R2, c[0x0][0x388] ;  /* 0x0000e200ff027b82 */ /* 0x000e220000000a00 */
[----:B------:R-:W-:Y:S01]  /*05c0*/  IADD3 R15, PT, PT, R13, R10, RZ ;  /* 0x0000000a0d0f7210 */ /* 0x000fe20007ffe0ff */
[----:B------:R-:W-:-:S06]  /*05d0*/  IMAD R11, R26, R7, R10 ;  /* 0x000000071a0b7224 */ /* 0x000fcc00078e020a */
[----:B------:R-:W1:Y:S01]  /*05e0*/  LDC.64 R4, c[0x0][0x390] ;  /* 0x0000e400ff047b82 */ /* 0x000e620000000a00 */
[----:B0-----:R-:W-:-:S05]  /*05f0*/  IMAD.WIDE R2, R11, 0x4, R2 ;  /* 0x000000040b027825 */ /* 0x001fca00078e0202 */
[----:B------:R-:W2:Y:S01]  /*0600*/  LDG.E R19, desc[UR8][R2.64] ;  /* 0x0000000802137981 */ /* 0x000ea2000c1e1900 */
[----:B-1----:R-:W-:-:S03]  /*0610*/  IMAD.WIDE R4, R15, 0x4, R4 ;  /* 0x000000040f047825 */ /* 0x002fc600078e0204 */
[----:B------:R-:W3:Y:S04]  /*0620*/  LDG.E R32, desc[UR8][R2.64+0x80] ;  /* 0x0000800802207981 */ /* 0x000ee8000c1e1900 */
[----:B------:R-:W2:Y:S04]  /*0630*/  LDG.E R20, desc[UR8][R4.64] ;  /* 0x0000000804147981 */ /* 0x000ea8000c1e1900 */
[----:B------:R-:W3:Y:S04]  /*0640*/  LDG.E R33, desc[UR8][R4.64+0x80] ;  /* 0x0000800804217981 */ /* 0x000ee8000c1e1900 */
[----:B------:R-:W4:Y:S04]  /*0650*/  LDG.E R23, desc[UR8][R2.64+0x100] ;  /* 0x0001000802177981 */ /* 0x000f28000c1e1900 */
[----:B------:R-:W4:Y:S04]  /*0660*/  LDG.E R22, desc[UR8][R4.64+0x100] ;  /* 0x0001000804167981 */ /* 0x000f28000c1e1900 */
[----:B------:R-:W5:Y:S04]  /*0670*/  LDG.E R24, desc[UR8][R2.64+0x180] ;  /* 0x0001800802187981 */ /* 0x000f68000c1e1900 */
        /* <DEDUP_REMOVED lines=11> */
[----:B------:R-:W5:Y:S01]  /*0730*/  LDG.E R34, desc[UR8][R4.64+0x780] ;  /* 0x0007800804227981 */ /* 0x000f62000c1e1900 */
[----:B--2---:R-:W-:-:S03]  /*0740*/  FFMA R19, R19, R20, R18 ;  /* 0x0000001413137223 */ /* 0x004fc60000000012 */
[----:B------:R-:W2:Y:S01]  /*0750*/  LDG.E R20, desc[UR8][R2.64+0x400] ;  /* 0x0004000802147981 */ /* 0x000ea2000c1e1900 */
[----:B---3--:R-:W-:-:S03]  /*0760*/  FFMA R32, R32, R33, R19 ;  /* 0x0000002120207223 */ /* 0x008fc60000000013 */
[----:B------:R-:W3:Y:S04]  /*0770*/  LDG.E R18, desc[UR8][R2.64+0x480] ;  /* 0x0004800802127981 */ /* 0x000ee8000c1e1900 */
[----:B------:R-:W3:Y:S01]  /*0780*/  LDG.E R19, desc[UR8][R4.64+0x480] ;  /* 0x0004800804137981 */ /* 0x000ee2000c1e1900 */
[----:B----4-:R-:W-:-:S03]  /*0790*/  FFMA R33, R23, R22, R32 ;  /* 0x0000001617217223 */ /* 0x010fc60000000020 */
[----:B------:R-:W4:Y:S04]  /*07a0*/  LDG.E R22, desc[UR8][R2.64+0x500] ;  /* 0x0005000802167981 */ /* 0x000f28000c1e1900 */
[----:B------:R-:W4:Y:S01]  /*07b0*/  LDG.E R23, desc[UR8][R4.64+0x500] ;  /* 0x0005000804177981 */ /* 0x000f22000c1e1900 */
[----:B-----5:R-:W-:-:S03]  /*07c0*/  FFMA R33, R24, R25, R33 ;  /* 0x0000001918217223 */ /* 0x020fc60000000021 */
[----:B------:R-:W5:Y:S04]  /*07d0*/  LDG.E R24, desc[UR8][R2.64+0x580] ;  /* 0x0005800802187981 */ /* 0x000f68000c1e1900 */
[----:B------:R-:W5:Y:S01]  /*07e0*/  LDG.E R25, desc[UR8][R4.64+0x580] ;  /* 0x0005800804197981 */ /* 0x000f62000c1e1900 */
[----:B------:R-:W-:-:S03]  /*07f0*/  FFMA R33, R28, R31, R33 ;  /* 0x0000001f1c217223 */ /* 0x000fc60000000021 */
[----:B------:R-:W5:Y:S04]  /*0800*/  LDG.E R28, desc[UR8][R2.64+0x600] ;  /* 0x00060008021c7981 */ /* 0x000f68000c1e1900 */
[----:B------:R-:W5:Y:S01]  /*0810*/  LDG.E R31, desc[UR8][R4.64+0x600] ;  /* 0x00060008041f7981 */ /* 0x000f62000c1e1900 */
[----:B------:R-:W-:-:S03]  /*0820*/  FFMA R37, R16, R17, R33 ;  /* 0x0000001110257223 */ /* 0x000fc60000000021 */
[----:B------:R-:W5:Y:S04]  /*0830*/  LDG.E R17, desc[UR8][R2.64+0x680] ;  /* 0x0006800802117981 */ /* 0x000f68000c1e1900 */
[----:B------:R-:W5:Y:S04]  /*0840*/  LDG.E R32, desc[UR8][R4.64+0x680] ;  /* 0x0006800804207981 */ /* 0x000f68000c1e1900 */
[----:B------:R-:W5:Y:S04]  /*0850*/  LDG.E R16, desc[UR8][R2.64+0x700] ;  /* 0x0007000802107981 */ /* 0x000f68000c1e1900 */
[----:B------:R-:W5:Y:S01]  /*0860*/  LDG.E R33, desc[UR8][R2.64+0x780] ;  /* 0x0007800802217981 */ /* 0x000f62000c1e1900 */
[----:B------:R-:W-:-:S04]  /*0870*/  FFMA R11, R14, R11, R37 ;  /* 0x0000000b0e0b7223 */ /* 0x000fc80000000025 */
[----:B------:R-:W-:Y:S01]  /*0880*/  FFMA R11, R12, R15, R11 ;  /* 0x0000000f0c0b7223 */ /* 0x000fe2000000000b */
[----:B------:R-:W-:-:S04]  /*0890*/  IADD3 R6, PT, PT, R6, 0x10, RZ ;  /* 0x0000001006067810 */ /* 0x000fc80007ffe0ff */
[----:B------:R-:W-:Y:S01]  /*08a0*/  ISETP.NE.AND P0, PT, R6, R9, PT ;  /* 0x000000090600720c */ /* 0x000fe20003f05270 */
[----:B------:R-:W-:Y:S02]  /*08b0*/  VIADD R10, R10, 0x200 ;  /* 0x000002000a0a7836 */ /* 0x000fe40000000000 */
[----:B--2---:R-:W-:-:S04]  /*08c0*/  FFMA R11, R20, R21, R11 ;  /* 0x00000015140b7223 */ /* 0x004fc8000000000b */
[----:B---3--:R-:W-:-:S04]  /*08d0*/  FFMA R11, R18, R19, R11 ;  /* 0x00000013120b7223 */ /* 0x008fc8000000000b */
[----:B----4-:R-:W-:-:S04]  /*08e0*/  FFMA R11, R22, R23, R11 ;  /* 0x00000017160b7223 */ /* 0x010fc8000000000b */
[----:B-----5:R-:W-:-:S04]  /*08f0*/  FFMA R11, R24, R25, R11 ;  /* 0x00000019180b7223 */ /* 0x020fc8000000000b */
[----:B------:R-:W-:-:S04]  /*0900*/  FFMA R28, R28, R31, R11 ;  /* 0x0000001f1c1c7223 */ /* 0x000fc8000000000b */
[----:B------:R-:W-:-:S04]  /*0910*/  FFMA R17, R17, R32, R28 ;  /* 0x0000002011117223 */ /* 0x000fc8000000001c */
[----:B------:R-:W-:-:S04]  /*0920*/  FFMA R16, R16, R35, R17 ;  /* 0x0000002310107223 */ /* 0x000fc80000000011 */
[----:B------:R-:W-:Y:S01]  /*0930*/  FFMA R18, R33, R34, R16 ;  /* 0x0000002221127223 */ /* 0x000fe20000000010 */
[----:B------:R-:W-:Y:S06]  /*0940*/  @P0 BRA `(.L_x_71) ;  /* 0xfffffffc00180947 */ /* 0x000fec000383ffff */
.L_x_70:
[----:B------:R-:W-:Y:S05]  /*0950*/  BSYNC.RECONVERGENT B1 ;  /* 0x0000000000017941 */ /* 0x000fea0003800200 */
.L_x_69:
[----:B------:R-:W-:Y:S05]  /*0960*/  @!P1 BRA `(.L_x_68) ;  /* 0x0000000400389947 */ /* 0x000fea0003800000 */
[----:B------:R-:W-:Y:S01]  /*0970*/  ISETP.GE.U32.AND P0, PT, R30, 0x8, PT ;  /* 0x000000081e00780c */ /* 0x000fe20003f06070 */
[----:B------:R-:W-:Y:S01]  /*0980*/  BSSY.RECONVERGENT B1, `(.L_x_72) ;  /* 0x0000023000017945 */ /* 0x000fe20003800200 */
[----:B------:R-:W-:-:S04]  /*0990*/  LOP3.LUT R21, R8, 0x7, RZ, 0xc0, !PT ;  /* 0x0000000708157812 */ /* 0x000fc800078ec0ff */
[----:B------:R-:W-:-:S07]  /*09a0*/  ISETP.NE.AND P1, PT, R21, RZ, PT ;  /* 0x000000ff1500720c */ /* 0x000fce0003f25270 */
[----:B------:R-:W-:Y:S06]  /*09b0*/  @!P0 BRA `(.L_x_73) ;  /* 0x00000000007c8947 */ /* 0x000fec0003800000 */
        /* <DEDUP_REMOVED lines=9> */
[----:B------:R-:W4:Y:S04]  /*0a50*/  LDG.E R11, desc[UR8][R2.64+0x80] ;  /* 0x00008008020b7981 */ /* 0x000f28000c1e1900 */
[----:B------:R-:W4:Y:S04]  /*0a60*/  LDG.E R12, desc[UR8][R4.64+0x80] ;  /* 0x00008008040c7981 */ /* 0x000f28000c1e1900 */
[----:B------:R-:W3:Y:S04]  /*0a70*/  LDG.E R14, desc[UR8][R4.64+0x100] ;  /* 0x00010008040e7981 */ /* 0x000ee8000c1e1900 */
        /* <DEDUP_REMOVED lines=10> */
[----:B------:R-:W-:Y:S01]  /*0b20*/  IADD3 R10, PT, PT, R10, 0x100, RZ ;  /* 0x000001000a0a7810 */ /* 0x000fe20007ffe0ff */
[----:B--2---:R-:W-:-:S04]  /*0b30*/  FFMA R6, R9, R6, R18 ;  /* 0x0000000609067223 */ /* 0x004fc80000000012 */
[----:B----4-:R-:W-:-:S04]  /*0b40*/  FFMA R6, R11, R12, R6 ;  /* 0x0000000c0b067223 */ /* 0x010fc80000000006 */
[----:B---3--:R-:W-:-:S04]  /*0b50*/  FFMA R6, R15, R14, R6 ;  /* 0x0000000e0f067223 */ /* 0x008fc80000000006 */
[----:B-----5:R-:W-:-:S04]  /*0b60*/  FFMA R6, R17, R16, R6 ;  /* 0x0000001011067223 */ /* 0x020fc80000000006 */
[----:B------:R-:W-:-:S04]  /*0b70*/  FFMA R6, R19, R20, R6 ;  /* 0x0000001413067223 */ /* 0x000fc80000000006 */
[----:B------:R-:W-:-:S04]  /*0b80*/  FFMA R6, R23, R22, R6 ;  /* 0x0000001617067223 */ /* 0x000fc80000000006 */
[----:B------:R-:W-:-:S04]  /*0b90*/  FFMA R6, R25, R24, R6 ;  /* 0x0000001819067223 */ /* 0x000fc80000000006 */
[----:B------:R-:W-:-:S07]  /*0ba0*/  FFMA R18, R31, R28, R6 ;  /* 0x0000001c1f127223 */ /* 0x000fce0000000006 */
.L_x_73:
[----:B------:R-:W-:Y:S05]  /*0bb0*/  BSYNC.RECONVERGENT B1 ;  /* 0x0000000000017941 */ /* 0x000fea0003800200 */
.L_x_72:
[----:B------:R-:W-:Y:S05]  /*0bc0*/  @!P1 BRA `(.L_x_68) ;  /* 0x0000000000a09947 */ /* 0x000fea0003800000 */
[----:B------:R-:W-:Y:S01]  /*0bd0*/  ISETP.GE.U32.AND P0, PT, R21, 0x4, PT ;  /* 0x000000041500780c */ /* 0x000fe20003f06070 */
[----:B------:R-:W-:Y:S01]  /*0be0*/  BSSY.RECONVERGENT B1, `(.L_x_74) ;  /* 0x0000017000017945 */ /* 0x000fe20003800200 */
[----:B------:R-:W-:-:S04]  /*0bf0*/  LOP3.LUT R8, R8, 0x3, RZ, 0xc0, !PT ;  /* 0x0000000308087812 */ /* 0x000fc800078ec0ff */
[----:B------:R-:W-:-:S07]  /*0c00*/  ISETP.NE.AND P1, PT, R8, RZ, PT ;  /* 0x000000ff0800720c */ /* 0x000fce0003f25270 */
[----:B------:R-:W-:Y:S06]  /*0c10*/  @!P0 BRA `(.L_x_75) ;  /* 0x00000000004c8947 */ /* 0x000fec0003800000 */
[----:B------:R-:W0:Y:S01]  /*0c20*/  LDC.64 R2, c[0x0][0x388] ;  /* 0x0000e200ff027b82 */ /* 0x000e220000000a00 */
[--C-:B------:R-:W-:Y:S02]  /*0c30*/  IMAD R9, R26, R7, R10.reuse ;  /* 0x000000071a097224 */ /* 0x100fe400078e020a */
[----:B------:R-:W-:-:S05]  /*0c40*/  IMAD.IADD R11, R13, 0x1, R10 ;  /* 0x000000010d0b7824 */ /* 0x000fca00078e020a */
        /* <DEDUP_REMOVED lines=10> */
[----:B------:R-:W5:Y:S01]  /*0cf0*/  LDG.E R16, desc[UR8][R4.64+0x180] ;  /* 0x0001800804107981 */ /* 0x000f62000c1e1900 */
[----:B------:R-:W-:Y:S01]  /*0d00*/  IADD3 R10, PT, PT, R10, 0x80, RZ ;  /* 0x000000800a0a7810 */ /* 0x000fe20007ffe0ff */
[----:B--2---:R-:W-:-:S04]  /*0d10*/  FFMA R6, R9, R6, R18 ;  /* 0x0000000609067223 */ /* 0x004fc80000000012 */
[----:B----4-:R-:W-:-:S04]  /*0d20*/  FFMA R6, R11, R12, R6 ;  /* 0x0000000c0b067223 */ /* 0x010fc80000000006 */
[----:B---3--:R-:W-:-:S04]  /*0d30*/  FFMA R6, R15, R14, R6 ;  /* 0x0000000e0f067223 */ /* 0x008fc80000000006 */
[----:B-----5:R-:W-:-:S07]  /*0d40*/  FFMA R18, R17, R16, R6 ;  /* 0x0000001011127223 */ /* 0x020fce0000000006 */
.L_x_75:
[----:B------:R-:W-:Y:S05]  /*0d50*/  BSYNC.RECONVERGENT B1 ;  /* 0x0000000000017941 */ /* 0x000fea0003800200 */
.L_x_74:
[----:B------:R-:W-:Y:S05]  /*0d60*/  @!P1 BRA `(.L_x_68) ;  /* 0x0000000000389947 */ /* 0x000fea0003800000 */
[----:B------:R-:W0:Y:S01]  /*0d70*/  LDC.64 R2, c[0x0][0x388] ;  /* 0x0000e200ff027b82 */ /* 0x000e220000000a00 */
[----:B------:R-:W-:-:S07]  /*0d80*/  MOV R9, RZ ;  /* 0x000000ff00097202 */ /* 0x000fce0000000f00 */
[----:B------:R-:W1:Y:S02]  /*0d90*/  LDC.64 R14, c[0x0][0x390] ;  /* 0x0000e400ff0e7b82 */ /* 0x000e640000000a00 */
.L_x_76:
[--C-:B------:R-:W-:Y:S02]  /*0da0*/  IMAD R5, R26, R7, R10.reuse ;  /* 0x000000071a057224 */ /* 0x100fe400078e020a */
[----:B------:R-:W-:Y:S02]  /*0db0*/  IMAD.IADD R17, R13, 0x1, R10 ;  /* 0x000000010d117824 */ /* 0x000fe400078e020a */
[----:B0-----:R-:W-:-:S04]  /*0dc0*/  IMAD.WIDE R4, R5, 0x4, R2 ;  /* 0x0000000405047825 */ /* 0x001fc800078e0202 */
[----:B-1----:R-:W-:Y:S02]  /*0dd0*/  IMAD.WIDE R16, R17, 0x4, R14 ;  /* 0x0000000411107825 */ /* 0x002fe400078e020e */
[----:B------:R-:W2:Y:S04]  /*0de0*/  LDG.E R5, desc[UR8][R4.64] ;  /* 0x0000000804057981 */ /* 0x000ea8000c1e1900 */
[----:B------:R-:W2:Y:S01]  /*0df0*/  LDG.E R16, desc[UR8][R16.64] ;  /* 0x0000000810107981 */ /* 0x000ea2000c1e1900 */
[----:B------:R-:W-:Y:S02]  /*0e00*/  IADD3 R9, PT, PT, R9, 0x1, RZ ;  /* 0x0000000109097810 */ /* 0x000fe40007ffe0ff */
[----:B------:R-:W-:Y:S02]  /*0e10*/  IADD3 R10, PT, PT, R10, 0x20, RZ ;  /* 0x000000200a0a7810 */ /* 0x000fe40007ffe0ff */
[----:B------:R-:W-:Y:S01]  /*0e20*/  ISETP.NE.AND P0, PT, R9, R8, PT ;  /* 0x000000080900720c */ /* 0x000fe20003f05270 */
[----:B--2---:R-:W-:-:S12]  /*0e30*/  FFMA R18, R5, R16, R18 ;  /* 0x0000001005127223 */ /* 0x004fd80000000012 */
[----:B------:R-:W-:Y:S05]  /*0e40*/  @P0 BRA `(.L_x_76) ;  /* 0xfffffffc00d40947 */ /* 0x000fea000383ffff */
.L_x_68:
[----:B------:R-:W-:Y:S05]  /*0e50*/  BSYNC.RECONVERGENT B0 ;  /* 0x0000000000007941 */ /* 0x000fea0003800200 */
.L_x_67:
[----:B------:R-:W0:Y:S01]  /*0e60*/  SHFL.DOWN PT, R3, R18, 0x10, 0x1f ;  /* 0x0a001f0012037f89 */ /* 0x000e2200000e0000 */
[----:B------:R-:W-:Y:S01]  /*0e70*/  ISETP.NE.AND P0, PT, R27, RZ, PT ;  /* 0x000000ff1b00720c */ /* 0x000fe20003f05270 */
[----:B------:R-:W-:Y:S01]  /*0e80*/  NOP ;  /* 0x0000000000007918 */ /* 0x000fe20000000000 */
[----:B------:R-:W-:Y:S01]  /*0e90*/  NOP ;  /* 0x0000000000007918 */ /* 0x000fe20000000000 */
[----:B------:R-:W-:Y:S01]  /*0ea0*/  BSSY.RECONVERGENT B0, `(.L_x_77) ;  /* 0x000002c000007945 */ /* 0x000fe20003800200 */
[----:B0-----:R-:W-:-:S05]  /*0eb0*/  FADD R3, R3, R18 ;  /* 0x0000001203037221 */ /* 0x001fca0000000000 */
[----:B------:R-:W0:Y:S02]  /*0ec0*/  SHFL.DOWN PT, R2, R3, 0x8, 0x1f ;  /* 0x09001f0003027f89 */ /* 0x000e2400000e0000 */
[----:B0-----:R-:W-:-:S05]  /*0ed0*/  FADD R2, R3, R2 ;  /* 0x0000000203027221 */ /* 0x001fca0000000000 */
[----:B------:R-:W0:Y:S02]  /*0ee0*/  SHFL.DOWN PT, R5, R2, 0x4, 0x1f ;  /* 0x08801f0002057f89 */ /* 0x000e2400000e0000 */
[----:B0-----:R-:W-:-:S05]  /*0ef0*/  FADD R5, R2, R5 ;  /* 0x0000000502057221 */ /* 0x001fca0000000000 */
[----:B------:R-:W0:Y:S02]  /*0f00*/  SHFL.DOWN PT, R4, R5, 0x2, 0x1f ;  /* 0x08401f0005047f89 */ /* 0x000e2400000e0000 */
[----:B0-----:R-:W-:-:S05]  /*0f10*/  FADD R4, R5, R4 ;  /* 0x0000000405047221 */ /* 0x001fca0000000000 */
[----:B------:R-:W0:Y:S02]  /*0f20*/  SHFL.DOWN PT, R9, R4, 0x1, 0x1f ;  /* 0x08201f0004097f89 */ /* 0x000e2400000e0000 */
[----:B0-----:R-:W-:Y:S01]  /*0f30*/  FADD R20, R4, R9 ;  /* 0x0000000904147221 */ /* 0x001fe20000000000 */
[----:B------:R-:W-:Y:S06]  /*0f40*/  @P0 BRA `(.L_x_78) ;  /* 0x0000000000840947 */ /* 0x000fec0003800000 */
[----:B------:R-:W-:-:S04]  /*0f50*/  I2FP.F32.S32 R0, R7 ;  /* 0x0000000700007245 */ /* 0x000fc80000201400 */
[----:B------:R0:W1:Y:S01]  /*0f60*/  MUFU.RSQ R3, R0 ;  /* 0x0000000000037308 */ /* 0x0000620000001400 */
[----:B------:R-:W-:-:S05]  /*0f70*/  VIADD R2, R0, 0xf3000000 ;  /* 0xf300000000027836 */ /* 0x000fca0000000000 */
[----:B------:R-:W-:-:S13]  /*0f80*/  ISETP.GT.U32.AND P0, PT, R2, 0x727fffff, PT ;  /* 0x727fffff0200780c */ /* 0x000fda0003f04070 */
[----:B01----:R-:W-:Y:S05]  /*0f90*/  @!P0 BRA `(.L_x_79) ;  /* 0x0000000000188947 */ /* 0x003fea0003800000 */
[----:B------:R-:W-:Y:S01]  /*0fa0*/  BSSY.RECONVERGENT B1, `(.L_x_80) ;  /* 0x0000003000017945 */ /* 0x000fe20003800200 */
[----:B------:R-:W-:-:S07]  /*0fb0*/  MOV R23, 0xfd0 ;  /* 0x00000fd000177802 */ /* 0x000fce0000000f00 */
[----:B------:R-:W-:Y:S05]  /*0fc0*/  CALL.REL.NOINC `($__internal_1_$__cuda_sm20_sqrt_rn_f32_slowpath) ;  /* 0x0000001c00987944 */ /* 0x000fea0003c00000 */
[----:B------:R-:W-:Y:S05]  /*0fd0*/  BSYNC.RECONVERGENT B1 ;  /* 0x0000000000017941 */ /* 0x000fea0003800200 */
.L_x_80:
[----:B------:R-:W-:Y:S01]  /*0fe0*/  MOV R18, R2 ;  /* 0x0000000200127202 */ /* 0x000fe20000000f00 */
[----:B------:R-:W-:Y:S06]  /*0ff0*/  BRA `(.L_x_81) ;  /* 0x0000000000107947 */ /* 0x000fec0003800000 */
.L_x_79:
[----:B------:R-:W-:Y:S01]  /*1000*/  FMUL.FTZ R5, R0, R3 ;  /* 0x0000000300057220 */ /* 0x000fe20000410000 */
[----:B------:R-:W-:-:S03]  /*1010*/  FMUL.FTZ R3, R3, 0.5 ;  /* 0x3f00000003037820 */ /* 0x000fc60000410000 */
[----:B------:R-:W-:-:S04]  /*1020*/  FFMA R0, -R5, R5, R0 ;  /* 0x0000000505007223 */ /* 0x000fc80000000100 */
[----:B------:R-:W-:-:S07]  /*1030*/  FFMA R18, R0, R3, R5 ;  /* 0x0000000300127223 */ /* 0x000fce0000000005 */
.L_x_81:
[----:B------:R-:W0:Y:S01]  /*1040*/  MUFU.RCP R3, R18 ;  /* 0x0000001200037308 */ /* 0x000e220000001000 */
[----:B------:R-:W-:Y:S07]  /*1050*/  BSSY.RECONVERGENT B1, `(.L_x_82) ;  /* 0x000000b000017945 */ /* 0x000fee0003800200 */
[----:B------:R-:W1:Y:S01]  /*1060*/  FCHK P0, R20, R18 ;  /* 0x0000001214007302 */ /* 0x000e620000000000 */
[----:B0-----:R-:W-:-:S04]  /*1070*/  FFMA R0, R3, -R18, 1 ;  /* 0x3f80000003007423 */ /* 0x001fc80000000812 */
[----:B------:R-:W-:-:S04]  /*1080*/  FFMA R3, R3, R0, R3 ;  /* 0x0000000003037223 */ /* 0x000fc80000000003 */
[----:B------:R-:W-:-:S04]  /*1090*/  FFMA R5, R20, R3, RZ ;  /* 0x0000000314057223 */ /* 0x000fc800000000ff */
[----:B------:R-:W-:-:S04]  /*10a0*/  FFMA R0, R5, -R18, R20 ;  /* 0x8000001205007223 */ /* 0x000fc80000000014 */
[----:B------:R-:W-:Y:S01]  /*10b0*/  FFMA R3, R3, R0, R5 ;  /* 0x0000000003037223 */ /* 0x000fe20000000005 */
[----:B-1----:R-:W-:Y:S06]  /*10c0*/  @!P0 BRA `(.L_x_83) ;  /* 0x00000000000c8947 */ /* 0x002fec0003800000 */
[----:B------:R-:W-:-:S07]  /*10d0*/  MOV R25, 0x10f0 ;  /* 0x000010f000197802 */ /* 0x000fce0000000f00 */
[----:B------:R-:W-:Y:S05]  /*10e0*/  CALL.REL.NOINC `($__internal_2_$__cuda_sm3x_div_rn_noftz_f32_slowpath) ;  /* 0x0000001c00a87944 */ /* 0x000fea0003c00000 */
[----:B------:R-:W-:-:S07]  /*10f0*/  MOV R3, R30 ;  /* 0x0000001e00037202 */ /* 0x000fce0000000f00 */
.L_x_83:
[----:B------:R-:W-:Y:S05]  /*1100*/  BSYNC.RECONVERGENT B1 ;  /* 0x0000000000017941 */ /* 0x000fea0003800200 */
.L_x_82:
[----:B------:R-:W0:Y:S01]  /*1110*/  S2UR UR5, SR_CgaCtaId ;  /* 0x00000000000579c3 */ /* 0x000e220000008800 */
[----:B------:R-:W-:Y:S02]  /*1120*/  UMOV UR4, 0x400 ;  /* 0x0000040000047882 */ /* 0x000fe40000000000 */
[----:B0-----:R-:W-:-:S06]  /*1130*/  ULEA UR4, UR5, UR4, 0x18 ;  /* 0x0000000405047291 */ /* 0x001fcc000f8ec0ff */
[----:B------:R-:W-:-:S05]  /*1140*/  IMAD.U32 R0, RZ, RZ, UR4 ;  /* 0x00000004ff007e24 */ /* 0x000fca000f8e00ff */
[----:B------:R0:W-:Y:S02]  /*1150*/  STS [R0+0x4], R3 ;  /* 0x0000040300007388 */ /* 0x0001e40000000800 */
.L_x_78:
[----:B------:R-:W-:Y:S05]  /*1160*/  BSYNC.RECONVERGENT B0 ;  /* 0x0000000000007941 */ /* 0x000fea0003800200 */
.L_x_77:
[----:B------:R-:W1:Y:S01]  /*1170*/  LDCU UR6, c[0x0][0x3b4] ;  /* 0x00007680ff0677ac */ /* 0x000e620008000800 */
[----:B------:R-:W-:Y:S01]  /*1180*/  BSSY.RECONVERGENT B0, `(.L_x_84) ;  /* 0x0000035000007945 */ /* 0x000fe20003800200 */
[----:B-1----:R-:W-:-:S13]  /*1190*/  ISETP.GE.AND P0, PT, R29, UR6, PT ;  /* 0x000000061d007c0c */ /* 0x002fda000bf06270 */
[----:B------:R-:W-:Y:S05]  /*11a0*/  @P0 BRA `(.L_x_85) ;  /* 0x0000000000c80947 */ /* 0x000fea0003800000 */
[-C--:B------:R-:W-:Y:S01]  /*11b0*/  LOP3.LUT R6, RZ, R29.reuse, RZ, 0x33, !PT ;  /* 0x0000001dff067212 */ /* 0x080fe200078e33ff */
[----:B------:R-:W1:Y:S01]  /*11c0*/  LDC.64 R4, c[0x0][0x398] ;  /* 0x0000e600ff047b82 */ /* 0x000e620000000a00 */
[----:B------:R-:W-:Y:S01]  /*11d0*/  BSSY.RECONVERGENT B1, `(.L_x_86) ;  /* 0x000001a000017945 */ /* 0x000fe20003800200 */
[----:B------:R-:W-:Y:S02]  /*11e0*/  MOV R17, R29 ;  /* 0x0000001d00117202 */ /* 0x000fe40000000f00 */
[----:B------:R-:W-:-:S04]  /*11f0*/  IADD3 R10, PT, PT, R6, UR6, RZ ;  /* 0x00000006060a7c10 */ /* 0x000fc8000fffe0ff */
[----:B0-----:R-:W0:Y:S01]  /*1200*/  LDC.64 R2, c[0x0][0x380] ;  /* 0x0000e000ff027b82 */ /* 0x001e220000000a00 */
[C---:B------:R-:W-:Y:S02]  /*1210*/  LOP3.LUT R6, R10.reuse, 0x180, RZ, 0xc0, !PT ;  /* 0x000001800a067812 */ /* 0x040fe400078ec0ff */
[----:B------:R-:W-:Y:S02]  /*1220*/  ISETP.GE.U32.AND P1, PT, R10, 0x180, PT ;  /* 0x000001800a00780c */ /* 0x000fe40003f26070 */
[----:B------:R-:W-:-:S13]  /*1230*/  ISETP.NE.AND P0, PT, R6, 0x180, PT ;  /* 0x000001800600780c */ /* 0x000fda0003f05270 */
[----:B------:R-:W-:Y:S05]  /*1240*/  @!P0 BRA `(.L_x_87) ;  /* 0x0000000000488947 */ /* 0x000fea0003800000 */
[----:B------:R-:W2:Y:S01]  /*1250*/  LDC.64 R6, c[0x0][0x398] ;  /* 0x0000e600ff067b82 */ /* 0x000ea20000000a00 */
[----:B------:R-:W-:Y:S01]  /*1260*/  LEA.HI R10, R10, 0x1, RZ, 0x19 ;  /* 0x000000010a0a7811 */ /* 0x000fe200078fc8ff */
[----:B------:R-:W-:Y:S01]  /*1270*/  IMAD.MOV.U32 R19, RZ, RZ, RZ ;  /* 0x000000ffff137224 */ /* 0x000fe200078e00ff */
[----:B------:R-:W-:Y:S02]  /*1280*/  MOV R17, R29 ;  /* 0x0000001d00117202 */ /* 0x000fe40000000f00 */
[----:B------:R-:W-:-:S03]  /*1290*/  LOP3.LUT R12, R10, 0x3, RZ, 0xc0, !PT ;  /* 0x000000030a0c7812 */ /* 0x000fc600078ec0ff */
[----:B------:R-:W3:Y:S04]  /*12a0*/  LDC.64 R8, c[0x0][0x380] ;  /* 0x0000e000ff087b82 */ /* 0x000ee80000000a00 */
.L_x_88:
[----:B----4-:R-:W-:-:S05]  /*12b0*/  IADD3 R11, PT, PT, R13, R17, RZ ;  /* 0x000000110d0b7210 */ /* 0x010fca0007ffe0ff */
[----:B--2---:R-:W-:-:S06]  /*12c0*/  IMAD.WIDE R10, R11, 0x4, R6 ;  /* 0x000000040b0a7825 */ /* 0x004fcc00078e0206 */
[----:B------:R-:W2:Y:S01]  /*12d0*/  LDG.E R11, desc[UR8][R10.64] ;  /* 0x000000080a0b7981 */ /* 0x000ea2000c1e1900 */
[----:B------:R-:W-:Y:S01]  /*12e0*/  IMAD R15, R26, UR6, R17 ;  /* 0x000000061a0f7c24 */ /* 0x000fe2000f8e0211 */
[----:B------:R-:W-:Y:S01]  /*12f0*/  IADD3 R19, PT, PT, R19, 0x1, RZ ;  /* 0x0000000113137810 */ /* 0x000fe20007ffe0ff */
[C---:B------:R-:W-:Y:S01]  /*1300*/  IMAD R16, R17.reuse, 0x4, R0 ;  /* 0x0000000411107824 */ /* 0x040fe200078e0200 */
[----:B------:R-:W-:Y:S01]  /*1310*/  IADD3 R17, PT, PT, R17, 0x80, RZ ;  /* 0x0000008011117810 */ /* 0x000fe20007ffe0ff */
[----:B---3--:R-:W-:Y:S01]  /*1320*/  IMAD.WIDE R14, R15, 0x4, R8 ;  /* 0x000000040f0e7825 */ /* 0x008fe200078e0208 */
[----:B------:R-:W-:-:S04]  /*1330*/  ISETP.NE.AND P0, PT, R19, R12, PT ;  /* 0x0000000c1300720c */ /* 0x000fc80003f05270 */
[----:B--2---:R4:W-:Y:S04]  /*1340*/  STG.E desc[UR8][R14.64], R11 ;  /* 0x0000000b0e007986 */ /* 0x0049e8000c101908 */
[----:B------:R4:W-:Y:S05]  /*1350*/  STS [R16+0x8], R11 ;  /* 0x0000080b10007388 */ /* 0x0009ea0000000800 */
[----:B------:R-:W-:Y:S05]  /*1360*/  @P0 BRA `(.L_x_88) ;  /* 0xfffffffc00d00947 */ /* 0x000fea000383ffff */
.L_x_87:
[----:B------:R-:W-:Y:S05]  /*1370*/  BSYNC.RECONVERGENT B1 ;  /* 0x0000000000017941 */ /* 0x000fea0003800200 */
.L_x_86:
[----:B------:R-:W-:Y:S05]  /*1380*/  @!P1 BRA `(.L_x_85) ;  /* 0x0000000000509947 */ /* 0x000fea0003800000 */
.L_x_89:
[----:B------:R-:W-:-:S04]  /*1390*/  IMAD.IADD R7, R13, 0x1, R17 ;  /* 0x000000010d077824 */ /* 0x000fc800078e0211 */
[----:B-1----:R-:W-:-:S05]  /*13a0*/  IMAD.WIDE R6, R7, 0x4, R4 ;  /* 0x0000000407067825 */ /* 0x002fca00078e0204 */
[----:B--2-4-:R-:W2:Y:S01]  /*13b0*/  LDG.E R11, desc[UR8][R6.64] ;  /* 0x00000008060b7981 */ /* 0x014ea2000c1e1900 */
[----:B------:R-:W-:-:S04]  /*13c0*/  IMAD R9, R26, UR6, R17 ;  /* 0x000000061a097c24 */ /* 0x000fc8000f8e0211 */
[----:B0-----:R-:W-:-:S05]  /*13d0*/  IMAD.WIDE R8, R9, 0x4, R2 ;  /* 0x0000000409087825 */ /* 0x001fca00078e0202 */
[----:B--2---:R2:W-:Y:S04]  /*13e0*/  STG.E desc[UR8][R8.64], R11 ;  /* 0x0000000b08007986 */ /* 0x0045e8000c101908 */
[----:B------:R-:W3:Y:S04]  /*13f0*/  LDG.E R15, desc[UR8][R6.64+0x200] ;  /* 0x00020008060f7981 */ /* 0x000ee8000c1e1900 */
[----:B---3--:R2:W-:Y:S04]  /*1400*/  STG.E desc[UR8][R8.64+0x200], R15 ;  /* 0x0002000f08007986 */ /* 0x0085e8000c101908 */
[----:B------:R-:W3:Y:S01]  /*1410*/  LDG.E R19, desc[UR8][R6.64+0x400] ;  /* 0x0004000806137981 */ /* 0x000ee2000c1e1900 */
[----:B------:R-:W-:-:S03]  /*1420*/  LEA R10, R17, R0, 0x2 ;  /* 0x00000000110a7211 */ /* 0x000fc600078e10ff */
[----:B---3--:R2:W-:Y:S04]  /*1430*/  STG.E desc[UR8][R8.64+0x400], R19 ;  /* 0x0004001308007986 */ /* 0x0085e8000c101908 */
[----:B------:R-:W3:Y:S01]  /*1440*/  LDG.E R21, desc[UR8][R6.64+0x600] ;  /* 0x0006000806157981 */ /* 0x000ee2000c1e1900 */
[----:B------:R-:W-:-:S03]  /*1450*/  IADD3 R17, PT, PT, R17, 0x200, RZ ;  /* 0x0000020011117810 */ /* 0x000fc60007ffe0ff */
[----:B------:R2:W-:Y:S01]  /*1460*/  STS [R10+0x8], R11 ;  /* 0x0000080b0a007388 */ /* 0x0005e20000000800 */
[----:B------:R-:W-:-:S03]  /*1470*/  ISETP.GE.AND P0, PT, R17, UR6, PT ;  /* 0x0000000611007c0c */ /* 0x000fc6000bf06270 */
[----:B------:R2:W-:Y:S04]  /*1480*/  STS [R10+0x208], R15 ;  /* 0x0002080f0a007388 */ /* 0x0005e80000000800 */
[----:B------:R2:W-:Y:S04]  /*1490*/  STS [R10+0x408], R19 ;  /* 0x000408130a007388 */ /* 0x0005e80000000800 */
[----:B---3--:R2:W-:Y:S04]  /*14a0*/  STG.E desc[UR8][R8.64+0x600], R21 ;  /* 0x0006001508007986 */ /* 0x0085e8000c101908 */
[----:B------:R2:W-:Y:S01]  /*14b0*/  STS [R10+0x608], R21 ;  /* 0x000608150a007388 */ /* 0x0005e20000000800 */
[----:B------:R-:W-:Y:S05]  /*14c0*/  @!P0 BRA `(.L_x_89) ;  /* 0xfffffffc00b08947 */ /* 0x000fea000383ffff */
.L_x_85:
[----:B------:R-:W-:Y:S05]  /*14d0*/  BSYNC.RECONVERGENT B0 ;  /* 0x0000000000007941 */ /* 0x000fea0003800200 */
.L_x_84:
[----:B0-----:R-:W0:Y:S08]  /*14e0*/  LDC R2, c[0x0][0x3cc] ;  /* 0x0000f300ff027b82 */ /* 0x001e300000000800 */
[----:B------:R-:W-:Y:S01]  /*14f0*/  BAR.SYNC.DEFER_BLOCKING 0x0 ;  /* 0x0000000000007b1d */ /* 0x000fe20000010000 */
[----:B0-----:R-:W-:-:S13]  /*1500*/  ISETP.GE.AND P0, PT, R2, 0x1, PT ;  /* 0x000000010200780c */ /* 0x001fda0003f06270 */
[----:B------:R-:W-:Y:S05]  /*1510*/  @!P0 EXIT ;  /* 0x000000000000894d */ /* 0x000fea0003800000 */
[----:B------:R-:W1:Y:S01]  /*1520*/  LDCU UR5, c[0x0][0x360] ;  /* 0x00006c00ff0577ac */ /* 0x000e620008000800 */
[----:B--2-4-:R-:W0:Y:S01]  /*1530*/  LDC.64 R14, c[0x0][0x380] ;  /* 0x0000e000ff0e7b82 */ /* 0x014e220000000a00 */
[----:B------:R-:W-:Y:S01]  /*1540*/  LOP3.LUT R10, RZ, R27, RZ, 0x33, !PT ;  /* 0x0000001bff0a7212 */ /* 0x000fe200078e33ff */
[----:B------:R-:W-:Y:S01]  /*1550*/  IMAD.MOV.U32 R8, RZ, RZ, 0x1 ;  /* 0x00000001ff087424 */ /* 0x000fe200078e00ff */
[----:B------:R-:W2:Y:S01]  /*1560*/  LDCU UR4, c[0x0][0x3bc] ;  /* 0x00007780ff0477ac */ /* 0x000ea20008000800 */
[C---:B------:R-:W-:Y:S02]  /*1570*/  LEA R9, R29.reuse, R0, 0x2 ;  /* 0x000000001d097211 */ /* 0x040fe400078e10ff */
[----:B------:R-:W-:Y:S01]  /*1580*/  IADD3 R10, PT, PT, R10, UR6, RZ ;  /* 0x000000060a0a7c10 */ /* 0x000fe2000fffe0ff */
[----:B-1----:R-:W1:Y:S01]  /*1590*/  I2F.U32.RP R4, UR5 ;  /* 0x0000000500047d06 */ /* 0x002e620008209000 */
[----:B------:R-:W-:Y:S01]  /*15a0*/  IADD3 R12, PT, PT, R29, UR5, RZ ;  /* 0x000000051d0c7c10 */ /* 0x000fe2000fffe0ff */
[----:B------:R-:W-:-:S02]  /*15b0*/  USHF.L.U32 UR7, UR5, 0x2, URZ ;  /* 0x0000000205077899 */ /* 0x000fc400080006ff */
[----:B------:R-:W-:Y:S01]  /*15c0*/  ISETP.NE.U32.AND P2, PT, RZ, UR5, PT ;  /* 0x00000005ff007c0c */ /* 0x000fe2000bf45070 */
[----:B--2---:R-:W-:Y:S02]  /*15d0*/  UIMAD UR4, UR4, UR6, URZ ;  /* 0x00000006040472a4 */ /* 0x004fe4000f8e02ff */
[C---:B------:R-:W-:Y:S02]  /*15e0*/  ISETP.GE.AND P0, PT, R12.reuse, UR6, PT ;  /* 0x000000060c007c0c */ /* 0x040fe4000bf06270 */
[----:B------:R-:W-:Y:S02]  /*15f0*/  VIMNMX R5, PT, PT, R12, UR6, !PT ;  /* 0x000000060c057c48 */ /* 0x000fe4000ffe0100 */
[----:B------:R-:W-:-:S04]  /*1600*/  SEL R11, RZ, 0x1, P0 ;  /* 0x00000001ff0b7807 */ /* 0x000fc80000000000 */
[----:B------:R-:W-:Y:S01]  /*1610*/  IADD3 R5, PT, PT, R5, -R12, -R11 ;  /* 0x8000000c05057210 */ /* 0x000fe20007ffe80b */
[----:B-1----:R-:W1:Y:S02]  /*1620*/  MUFU.RCP R4, R4 ;  /* 0x0000000400047308 */ /* 0x002e640000001000 */
[----:B-1----:R-:W-:-:S06]  /*1630*/  VIADD R2, R4, 0xffffffe ;  /* 0x0ffffffe04027836 */ /* 0x002fcc0000000000 */
[----:B------:R1:W2:Y:S02]  /*1640*/  F2I.FTZ.U32.TRUNC.NTZ R3, R2 ;  /* 0x0000000200037305 */ /* 0x0002a4000021f000 */
[----:B-1----:R-:W-:Y:S01]  /*1650*/  IMAD.MOV.U32 R2, RZ, RZ, RZ ;  /* 0x000000ffff027224 */ /* 0x002fe200078e00ff */
[----:B--2---:R-:W-:-:S05]  /*1660*/  IADD3 R7, PT, PT, RZ, -R3, RZ ;  /* 0x80000003ff077210 */ /* 0x004fca0007ffe0ff */
[----:B------:R-:W-:-:S04]  /*1670*/  IMAD R7, R7, UR5, RZ ;  /* 0x0000000507077c24 */ /* 0x000fc8000f8e02ff */
[----:B------:R-:W-:Y:S01]  /*1680*/  IMAD.HI.U32 R4, R3, R7, R2 ;  /* 0x0000000703047227 */ /* 0x000fe200078e0002 */
[----:B------:R-:W-:-:S03]  /*1690*/  IADD3 R7, PT, PT, R12, UR5, RZ ;  /* 0x000000050c077c10 */ /* 0x000fc6000fffe0ff */
[----:B------:R-:W-:Y:S02]  /*16a0*/  IMAD R3, R26, UR6, R29 ;  /* 0x000000061a037c24 */ /* 0x000fe4000f8e021d */
[----:B------:R-:W-:-:S04]  /*16b0*/  IMAD.HI.U32 R4, R4, R5, RZ ;  /* 0x0000000504047227 */ /* 0x000fc800078e00ff */
[----:B0-----:R-:W-:Y:S01]  /*16c0*/  IMAD.WIDE R14, R3, 0x4, R14 ;  /* 0x00000004030e7825 */ /* 0x001fe200078e020e */
[----:B------:R-:W-:Y:S02]  /*16d0*/  IADD3 R2, PT, PT, -R4, RZ, RZ ;  /* 0x000000ff04027210 */ /* 0x000fe40007ffe1ff */
[----:B------:R-:W-:-:S03]  /*16e0*/  IADD3 R3, PT, PT, R7, UR5, RZ ;  /* 0x0000000507037c10 */ /* 0x000fc6000fffe0ff */
[----:B------:R-:W-:Y:S01]  /*16f0*/  IMAD R5, R2, UR5, R5 ;  /* 0x0000000502057c24 */ /* 0x000fe2000f8e0205 */
[----:B------:R-:W-:-:S04]  /*1700*/  I2FP.F32.S32 R2, UR6 ;  /* 0x0000000600027c45 */ /* 0x000fc80008201400 */
[----:B------:R-:W-:Y:S01]  /*1710*/  ISETP.GE.U32.AND P0, PT, R5, UR5, PT ;  /* 0x0000000505007c0c */ /* 0x000fe2000bf06070 */
[----:B------:R0:W1:-:S12]  /*1720*/  MUFU.RSQ R19, R2 ;  /* 0x0000000200137308 */ /* 0x0000580000001400 */
[----:B------:R-:W-:Y:S01]  /*1730*/  @P0 IADD3 R5, PT, PT, R5, -UR5, RZ ;  /* 0x8000000505050c10 */ /* 0x000fe2000fffe0ff */
[----:B------:R-:W-:Y:S01]  /*1740*/  @P0 VIADD R4, R4, 0x1 ;  /* 0x0000000104040836 */ /* 0x000fe20000000000 */
[----:B------:R-:W-:Y:S02]  /*1750*/  IADD3 R16, P0, PT, R14, UR7, RZ ;  /* 0x000000070e107c10 */ /* 0x000fe4000ff1e0ff */
[----:B------:R-:W-:Y:S02]  /*1760*/  ISETP.GE.U32.AND P1, PT, R5, UR5, PT ;  /* 0x0000000505007c0c */ /* 0x000fe4000bf26070 */
[----:B------:R-:W-:Y:S01]  /*1770*/  IADD3 R5, PT, PT, R2, -0xd000000, RZ ;  /* 0xf300000002057810 */ /* 0x000fe20007ffe0ff */
[----:B------:R-:W-:-:S10]  /*1780*/  IMAD.X R17, RZ, RZ, R15, P0 ;  /* 0x000000ffff117224 */ /* 0x000fd400000e060f */
[----:B------:R-:W-:Y:S02]  /*1790*/  @P1 IADD3 R4, PT, PT, R4, 0x1, RZ ;  /* 0x0000000104041810 */ /* 0x000fe40007ffe0ff */
[----:B------:R-:W-:Y:S02]  /*17a0*/  ISETP.GT.U32.AND P1, PT, R5, 0x727fffff, PT ;  /* 0x727fffff0500780c */ /* 0x000fe40003f24070 */
[----:B------:R-:W-:-:S05]  /*17b0*/  @!P2 LOP3.LUT R4, RZ, UR5, RZ, 0x33, !PT ;  /* 0x00000005ff04ac12 */ /* 0x000fca000f8e33ff */
[----:B------:R-:W-:Y:S01]  /*17c0*/  IMAD.IADD R11, R11, 0x1, R4 ;  /* 0x000000010b0b7824 */ /* 0x000fe200078e0204 */
[----:B------:R-:W-:-:S04]  /*17d0*/  LEA.HI R4, R10, 0x1, RZ, 0x1b ;  /* 0x000000010a047811 */ /* 0x000fc800078fd8ff */
[C---:B------:R-:W-:Y:S02]  /*17e0*/  LOP3.LUT R6, R4.reuse, 0xf, RZ, 0xc0, !PT ;  /* 0x0000000f04067812 */ /* 0x040fe400078ec0ff */
[C---:B------:R-:W-:Y:S02]  /*17f0*/  LOP3.LUT R5, R4.reuse, 0x7, RZ, 0xc0, !PT ;  /* 0x0000000704057812 */ /* 0x040fe400078ec0ff */
[----:B------:R-:W-:Y:S01]  /*1800*/  LOP3.LUT R4, R4, 0x3, RZ, 0xc0, !PT ;  /* 0x0000000304047812 */ /* 0x000fe200078ec0ff */
[----:B01----:R-:W-:Y:S06]  /*1810*/  @!P1 BRA `(.L_x_90) ;  /* 0x0000000000189947 */ /* 0x003fec0003800000 */
[----:B------:R-:W-:Y:S01]  /*1820*/  BSSY.RECONVERGENT B0, `(.L_x_91) ;  /* 0x0000004000007945 */ /* 0x000fe20003800200 */
[----:B------:R-:W-:Y:S02]  /*1830*/  MOV R0, R2 ;  /* 0x0000000200007202 */ /* 0x000fe40000000f00 */
[----:B------:R-:W-:-:S07]  /*1840*/  MOV R23, 0x1860 ;  /* 0x0000186000177802 */ /* 0x000fce0000000f00 */
[----:B------:R-:W-:Y:S05]  /*1850*/  CALL.REL.NOINC `($__internal_1_$__cuda_sm20_sqrt_rn_f32_slowpath) ;  /* 0x0000001400747944 */ /* 0x000fea0003c00000 */
[----:B------:R-:W-:Y:S05]  /*1860*/  BSYNC.RECONVERGENT B0 ;  /* 0x0000000000007941 */ /* 0x000fea0003800200 */
.L_x_91:
[----:B------:R-:W-:Y:S05]  /*1870*/  BRA `(.L_x_92) ;  /* 0x0000000000107947 */ /* 0x000fea0003800000 */
.L_x_90:
[----:B------:R-:W-:Y:S01]  /*1880*/  FMUL.FTZ R21, R2, R19 ;  /* 0x0000001302157220 */ /* 0x000fe20000410000 */
[----:B------:R-:W-:-:S03]  /*1890*/  FMUL.FTZ R19, R19, 0.5 ;  /* 0x3f00000013137820 */ /* 0x000fc60000410000 */
[----:B------:R-:W-:-:S04]  /*18a0*/  FFMA R2, -R21, R21, R2 ;  /* 0x0000001515027223 */ /* 0x000fc80000000102 */
[----:B------:R-:W-:-:S07]  /*18b0*/  FFMA R2, R2, R19, R21 ;  /* 0x0000001302027223 */ /* 0x000fce0000000015 */
.L_x_92:
[----:B0-----:R-:W0:Y:S01]  /*18c0*/  LDCU UR5, c[0x0][0x3b4] ;  /* 0x00007680ff0577ac */ /* 0x001e220008000800 */
[----:B------:R-:W-:Y:S01]  /*18d0*/  BSSY.RECONVERGENT B0, `(.L_x_93) ;  /* 0x00000a0000007945 */ /* 0x000fe20003800200 */
[----:B--2---:R-:W-:Y:S02]  /*18e0*/  HFMA2 R22, -RZ, RZ, 0, 0 ;  /* 0x00000000ff167431 */ /* 0x004fe400000001ff */
[----:B------:R-:W-:Y:S01]  /*18f0*/  IMAD R0, R8, UR4, R13 ;  /* 0x0000000408007c24 */ /* 0x000fe2000f8e020d */
[----:B0-----:R-:W-:-:S13]  /*1900*/  ISETP.GE.AND P0, PT, R27, UR5, PT ;  /* 0x000000051b007c0c */ /* 0x001fda000bf06270 */
[----:B-1----:R-:W-:Y:S05]  /*1910*/  @P0 BRA `(.L_x_94) ;  /* 0x00000008006c0947 */ /* 0x002fea0003800000 */
[----:B------:R-:W-:Y:S01]  /*1920*/  ISETP.GE.U32.AND P0, PT, R10, 0x1e0, PT ;  /* 0x000001e00a00780c */ /* 0x000fe20003f06070 */
[----:B------:R-:W-:Y:S01]  /*1930*/  BSSY.RECONVERGENT B1, `(.L_x_95) ;  /* 0x0000046000017945 */ /* 0x000fe20003800200 */
[----:B------:R-:W-:Y:S01]  /*1940*/  ISETP.NE.AND P1, PT, R6, RZ, PT ;  /* 0x000000ff0600720c */ /* 0x000fe20003f25270 */
[----:B------:R-:W-:Y:S01]  /*1950*/  IMAD.MOV.U32 R22, RZ, RZ, RZ ;  /* 0x000000ffff167224 */ /* 0x000fe200078e00ff */
[----:B------:R-:W-:-:S09]  /*1960*/  MOV R23, R27 ;  /* 0x0000001b00177202 */ /* 0x000fd20000000f00 */
[----:B------:R-:W-:Y:S05]  /*1970*/  @!P0 BRA `(.L_x_96) ;  /* 0x0000000400048947 */ /* 0x000fea0003800000 */
[----:B------:R-:W-:Y:S01]  /*1980*/  LEA.HI R18, R10, 0x1, RZ, 0x1b ;  /* 0x000000010a127811 */ /* 0x000fe200078fd8ff */
[----:B------:R-:W-:Y:S01]  /*1990*/  IMAD R25, R26, UR5, R27 ;  /* 0x000000051a197c24 */ /* 0x000fe2000f8e021b */
[----:B------:R-:W-:Y:S01]  /*19a0*/  IADD3 R31, PT, PT, R27, R0, RZ ;  /* 0x000000001b1f7210 */ /* 0x000fe20007ffe0ff */
[----:B------:R-:W-:Y:S01]  /*19b0*/  IMAD.MOV.U32 R22, RZ, RZ, RZ ;  /* 0x000000ffff167224 */ /* 0x000fe200078e00ff */
[----:B------:R-:W-:Y:S02]  /*19c0*/  LOP3.LUT R18, R18, 0xffffff0, RZ, 0xc0, !PT ;  /* 0x0ffffff012127812 */ /* 0x000fe400078ec0ff */
[----:B------:R-:W-:Y:S02]  /*19d0*/  MOV R23, R27 ;  /* 0x0000001b00177202 */ /* 0x000fe40000000f00 */
[----:B------:R-:W-:-:S07]  /*19e0*/  IADD3 R24, PT, PT, -R18, RZ, RZ ;  /* 0x000000ff12187210 */ /* 0x000fce0007ffe1ff */
.L_x_97:
[----:B------:R-:W0:Y:S08]  /*19f0*/  LDC.64 R20, c[0x0][0x388] ;  /* 0x0000e200ff147b82 */ /* 0x000e300000000a00 */
        /* <DEDUP_REMOVED lines=8> */
[----:B------:R-:W5:Y:S04]  /*1a80*/  LDG.E R34, desc[UR8][R18.64+0x680] ;  /* 0x0006800812227981 */ /* 0x000f68000c1e1900 */
[----:B------:R-:W5:Y:S04]  /*1a90*/  LDG.E R36, desc[UR8][R18.64+0x700] ;  /* 0x0007000812247981 */ /* 0x000f68000c1e1900 */
[----:B------:R-:W5:Y:S01]  /*1aa0*/  LDG.E R37, desc[UR8][R18.64+0x780] ;  /* 0x0007800812257981 */ /* 0x000f62000c1e1900 */
[----:B--2---:R-:W-:-:S03]  /*1ab0*/  FFMA R28, R33, R28, R22 ;  /* 0x0000001c211c7223 */ /* 0x004fc60000000016 */
[----:B------:R-:W2:Y:S04]  /*1ac0*/  LDG.E R33, desc[UR8][R20.64+0x100] ;  /* 0x0001000814217981 */ /* 0x000ea8000c1e1900 */
[----:B------:R-:W2:Y:S01]  /*1ad0*/  LDG.E R22, desc[UR8][R18.64+0x100] ;  /* 0x0001000812167981 */ /* 0x000ea2000c1e1900 */
[----:B---3--:R-:W-:-:S03]  /*1ae0*/  FFMA R28, R35, R30, R28 ;  /* 0x0000001e231c7223 */ /* 0x008fc6000000001c */
[----:B------:R-:W3:Y:S04]  /*1af0*/  LDG.E R35, desc[UR8][R20.64+0x180] ;  /* 0x0001800814237981 */ /* 0x000ee8000c1e1900 */
[----:B------:R-:W3:Y:S01]  /*1b00*/  LDG.E R30, desc[UR8][R18.64+0x180] ;  /* 0x00018008121e7981 */ /* 0x000ee2000c1e1900 */
        /* <DEDUP_REMOVED lines=25> */
[----:B------:R-:W4:Y:S04]  /*1ca0*/  LDG.E R33, desc[UR8][R18.64+0x600] ;  /* 0x0006000812217981 */ /* 0x000f28000c1e1900 */
[----:B------:R-:W2:Y:S01]  /*1cb0*/  LDG.E R28, desc[UR8][R20.64+0x780] ;  /* 0x00078008141c7981 */ /* 0x000ea2000c1e1900 */
[----:B---3--:R-:W-:-:S03]  /*1cc0*/  FFMA R35, R35, R30, R22 ;  /* 0x0000001e23237223 */ /* 0x008fc60000000016 */
[----:B------:R-:W5:Y:S04]  /*1cd0*/  LDG.E R30, desc[UR8][R20.64+0x680] ;  /* 0x00068008141e7981 */ /* 0x000f68000c1e1900 */
[----:B------:R-:W3:Y:S01]  /*1ce0*/  LDG.E R22, desc[UR8][R20.64+0x700] ;  /* 0x0007000814167981 */ /* 0x000ee2000c1e1900 */
[----:B------:R-:W-:-:S05]  /*1cf0*/  VIADD R24, R24, 0x10 ;  /* 0x0000001018187836 */ /* 0x000fca0000000000 */
[----:B------:R-:W-:Y:S01]  /*1d00*/  ISETP.NE.AND P0, PT, R24, RZ, PT ;  /* 0x000000ff1800720c */ /* 0x000fe20003f05270 */
[----:B------:R-:W-:Y:S01]  /*1d10*/  VIADD R31, R31, 0x200 ;  /* 0x000002001f1f7836 */ /* 0x000fe20000000000 */
[----:B------:R-:W-:Y:S02]  /*1d20*/  IADD3 R23, PT, PT, R23, 0x200, RZ ;  /* 0x0000020017177810 */ /* 0x000fe40007ffe0ff */
[----:B------:R-:W-:Y:S01]  /*1d30*/  IADD3 R25, PT, PT, R25, 0x200, RZ ;  /* 0x0000020019197810 */ /* 0x000fe20007ffe0ff */
[----:B----4-:R-:W-:-:S04]  /*1d40*/  FFMA R33, R32, R33, R35 ;  /* 0x0000002120217223 */ /* 0x010fc80000000023 */
[----:B-----5:R-:W-:-:S04]  /*1d50*/  FFMA R33, R30, R34, R33 ;  /* 0x000000221e217223 */ /* 0x020fc80000000021 */
[----:B---3--:R-:W-:-:S04]  /*1d60*/  FFMA R33, R22, R36, R33 ;  /* 0x0000002416217223 */ /* 0x008fc80000000021 */
[----:B--2---:R-:W-:Y:S01]  /*1d70*/  FFMA R22, R28, R37, R33 ;  /* 0x000000251c167223 */ /* 0x004fe20000000021 */
[----:B------:R-:W-:Y:S06]  /*1d80*/  @P0 BRA `(.L_x_97) ;  /* 0xfffffffc00180947 */ /* 0x000fec000383ffff */
.L_x_96:
[----:B------:R-:W-:Y:S05]  /*1d90*/  BSYNC.RECONVERGENT B1 ;  /* 0x0000000000017941 */ /* 0x000fea0003800200 */
.L_x_95:
[----:B------:R-:W-:Y:S05]  /*1da0*/  @!P1 BRA `(.L_x_94) ;  /* 0x0000000400489947 */ /* 0x000fea0003800000 */
[----:B------:R-:W-:Y:S01]  /*1db0*/  IADD3 R18, PT, PT, R6, -0x1, RZ ;  /* 0xffffffff06127810 */ /* 0x000fe20007ffe0ff */
[----:B------:R-:W-:Y:S01]  /*1dc0*/  BSSY.RECONVERGENT B1, `(.L_x_98) ;  /* 0x0000023000017945 */ /* 0x000fe20003800200 */
[----:B------:R-:W-:Y:S02]  /*1dd0*/  ISETP.NE.AND P1, PT, R5, RZ, PT ;  /* 0x000000ff0500720c */ /* 0x000fe40003f25270 */
[----:B------:R-:W-:-:S13]  /*1de0*/  ISETP.GE.U32.AND P0, PT, R18, 0x7, PT ;  /* 0x000000071200780c */ /* 0x000fda0003f06070 */
[----:B------:R-:W-:Y:S05]  /*1df0*/  @!P0 BRA `(.L_x_99) ;  /* 0x00000000007c8947 */ /* 0x000fea0003800000 */
[----:B------:R-:W0:Y:S01]  /*1e00*/  LDC.64 R20, c[0x0][0x388] ;  /* 0x0000e200ff147b82 */ /* 0x000e220000000a00 */
[----:B------:R-:W-:Y:S01]  /*1e10*/  IADD3 R31, PT, PT, R0, R23, RZ ;  /* 0x00000017001f7210 */ /* 0x000fe20007ffe0ff */
[----:B------:R-:W-:-:S06]  /*1e20*/  IMAD R25, R26, UR5, R23 ;  /* 0x000000051a197c24 */ /* 0x000fcc000f8e0217 */
        /* <DEDUP_REMOVED lines=12> */
[----:B------:R-:W5:Y:S01]  /*1ef0*/  LDG.E R36, desc[UR8][R18.64+0x380] ;  /* 0x0003800812247981 */ /* 0x000f62000c1e1900 */
[----:B--2---:R-:W-:-:S03]  /*1f00*/  FFMA R24, R25, R24, R22 ;  /* 0x0000001819187223 */ /* 0x004fc60000000016 */
[----:B------:R-:W2:Y:S04]  /*1f10*/  LDG.E R25, desc[UR8][R18.64+0x180] ;  /* 0x0001800812197981 */ /* 0x000ea8000c1e1900 */
[----:B------:R-:W5:Y:S01]  /*1f20*/  LDG.E R22, desc[UR8][R20.64+0x300] ;  /* 0x0003000814167981 */ /* 0x000f62000c1e1900 */
[----:B----4-:R-:W-:-:S03]  /*1f30*/  FFMA R28, R31, R28, R24 ;  /* 0x0000001c1f1c7223 */ /* 0x010fc60000000018 */
[----:B------:R-:W2:Y:S04]  /*1f40*/  LDG.E R24, desc[UR8][R20.64+0x180] ;  /* 0x0001800814187981 */ /* 0x000ea8000c1e1900 */
[----:B------:R-:W5:Y:S01]  /*1f50*/  LDG.E R31, desc[UR8][R20.64+0x200] ;  /* 0x00020008141f7981 */ /* 0x000f62000c1e1900 */
[----:B---3--:R-:W-:-:S03]  /*1f60*/  FFMA R33, R33, R30, R28 ;  /* 0x0000001e21217223 */ /* 0x008fc6000000001c */
[----:B------:R-:W3:Y:S04]  /*1f70*/  LDG.E R30, desc[UR8][R20.64+0x280] ;  /* 0x00028008141e7981 */ /* 0x000ee8000c1e1900 */
[----:B------:R-:W4:Y:S01]  /*1f80*/  LDG.E R28, desc[UR8][R20.64+0x380] ;  /* 0x00038008141c7981 */ /* 0x000f22000c1e1900 */
[----:B------:R-:W-:Y:S02]  /*1f90*/  VIADD R23, R23, 0x100 ;  /* 0x0000010017177836 */ /* 0x000fe40000000000 */
[----:B--2---:R-:W-:-:S04]  /*1fa0*/  FFMA R24, R24, R25, R33 ;  /* 0x0000001918187223 */ /* 0x004fc80000000021 */
[----:B-----5:R-:W-:-:S04]  /*1fb0*/  FFMA R31, R31, R32, R24 ;  /* 0x000000201f1f7223 */ /* 0x020fc80000000018 */
[----:B---3--:R-:W-:-:S04]  /*1fc0*/  FFMA R31, R30, R34, R31 ;  /* 0x000000221e1f7223 */ /* 0x008fc8000000001f */
[----:B------:R-:W-:-:S04]  /*1fd0*/  FFMA R31, R22, R35, R31 ;  /* 0x00000023161f7223 */ /* 0x000fc8000000001f */
[----:B----4-:R-:W-:-:S07]  /*1fe0*/  FFMA R22, R28, R36, R31 ;  /* 0x000000241c167223 */ /* 0x010fce000000001f */
.L_x_99:
[----:B------:R-:W-:Y:S05]  /*1ff0*/  BSYNC.RECONVERGENT B1 ;  /* 0x0000000000017941 */ /* 0x000fea0003800200 */
.L_x_98:
        /* <DEDUP_REMOVED lines=20> */
[----:B------:R-:W-:-:S02]  /*2140*/  VIADD R23, R23, 0x80 ;  /* 0x0000008017177836 */ /* 0x000fc40000000000 */
[----:B--2---:R-:W-:-:S04]  /*2150*/  FFMA R24, R25, R24, R22 ;  /* 0x0000001819187223 */ /* 0x004fc80000000016 */
[----:B----4-:R-:W-:-:S04]  /*2160*/  FFMA R24, R31, R28, R24 ;  /* 0x0000001c1f187223 */ /* 0x010fc80000000018 */
[----:B---3--:R-:W-:-:S04]  /*2170*/  FFMA R24, R33, R30, R24 ;  /* 0x0000001e21187223 */ /* 0x008fc80000000018 */
[----:B-----5:R-:W-:-:S07]  /*2180*/  FFMA R22, R35, R32, R24 ;  /* 0x0000002023167223 */ /* 0x020fce0000000018 */
.L_x_101:
[----:B------:R-:W-:Y:S05]  /*2190*/  BSYNC.RECONVERGENT B1 ;  /* 0x0000000000017941 */ /* 0x000fea0003800200 */
.L_x_100:
[----:B------:R-:W-:Y:S05]  /*21a0*/  @!P1 BRA `(.L_x_94) ;  /* 0x0000000000489947 */ /* 0x000fea0003800000 */
[----:B------:R-:W0:Y:S01]  /*21b0*/  LDC.64 R20, c[0x0][0x388] ;  /* 0x0000e200ff147b82 */ /* 0x000e220000000a00 */
[----:B------:R-:W-:Y:S01]  /*21c0*/  IMAD R25, R26, UR5, R23 ;  /* 0x000000051a197c24 */ /* 0x000fe2000f8e0217 */
[----:B------:R-:W-:-:S06]  /*21d0*/  IADD3 R23, PT, PT, R0, R23, RZ ;  /* 0x0000001700177210 */ /* 0x000fcc0007ffe0ff */
[----:B------:R-:W1:Y:S01]  /*21e0*/  LDC.64 R18, c[0x0][0x390] ;  /* 0x0000e400ff127b82 */ /* 0x000e620000000a00 */
[----:B0-----:R-:W-:-:S04]  /*21f0*/  IMAD.WIDE R20, R25, 0x4, R20 ;  /* 0x0000000419147825 */ /* 0x001fc800078e0214 */
[----:B-1----:R-:W-:Y:S02]  /*2200*/  IMAD.WIDE R18, R23, 0x4, R18 ;  /* 0x0000000417127825 */ /* 0x002fe400078e0212 */
[----:B------:R-:W2:Y:S04]  /*2210*/  LDG.E R23, desc[UR8][R20.64] ;  /* 0x0000000814177981 */ /* 0x000ea8000c1e1900 */
[----:B------:R-:W2:Y:S01]  /*2220*/  LDG.E R24, desc[UR8][R18.64] ;  /* 0x0000000812187981 */ /* 0x000ea2000c1e1900 */
[----:B------:R-:W-:Y:S01]  /*2230*/  ISETP.NE.AND P0, PT, R4, 0x1, PT ;  /* 0x000000010400780c */ /* 0x000fe20003f05270 */
[----:B--2---:R-:W-:-:S12]  /*2240*/  FFMA R22, R23, R24, R22 ;  /* 0x0000001817167223 */ /* 0x004fd80000000016 */
[----:B------:R-:W-:Y:S05]  /*2250*/  @!P0 BRA `(.L_x_94) ;  /* 0x00000000001c8947 */ /* 0x000fea0003800000 */
[----:B------:R-:W-:Y:S01]  /*2260*/  ISETP.NE.AND P0, PT, R4, 0x2, PT ;  /* 0x000000020400780c */ /* 0x000fe20003f05270 */
[----:B------:R-:W2:Y:S04]  /*2270*/  LDG.E R23, desc[UR8][R20.64+0x80] ;  /* 0x0000800814177981 */ /* 0x000ea8000c1e1900 */
[----:B------:R-:W2:Y:S08]  /*2280*/  LDG.E R24, desc[UR8][R18.64+0x80] ;  /* 0x0000800812187981 */ /* 0x000eb0000c1e1900 */
[----:B------:R-:W3:Y:S04]  /*2290*/  @P0 LDG.E R25, desc[UR8][R20.64+0x100] ;  /* 0x0001000814190981 */ /* 0x000ee8000c1e1900 */
[----:B------:R-:W3:Y:S01]  /*22a0*/  @P0 LDG.E R28, desc[UR8][R18.64+0x100] ;  /* 0x00010008121c0981 */ /* 0x000ee2000c1e1900 */
[----:B--2---:R-:W-:-:S04]  /*22b0*/  FFMA R22, R23, R24, R22 ;  /* 0x0000001817167223 */ /* 0x004fc80000000016 */
[----:B---3--:R-:W-:-:S07]  /*22c0*/  @P0 FFMA R22, R25, R28, R22 ;  /* 0x0000001c19160223 */ /* 0x008fce0000000016 */
.L_x_94:
[----:B------:R-:W-:Y:S05]  /*22d0*/  BSYNC.RECONVERGENT B0 ;  /* 0x0000000000007941 */ /* 0x000fea0003800200 */
.L_x_93:
[----:B------:R-:W0:Y:S01]  /*22e0*/  SHFL.BFLY PT, R19, R22, 0x10, 0x1f ;  /* 0x0e001f0016137f89 */ /* 0x000e2200000e0000 */
[----:B------:R-:W1:Y:S01]  /*22f0*/  MUFU.RCP R25, R2 ;  /* 0x0000000200197308 */ /* 0x000e620000001000 */
[----:B------:R-:W-:Y:S01]  /*2300*/  NOP ;  /* 0x0000000000007918 */ /* 0x000fe20000000000 */
[----:B------:R-:W-:Y:S01]  /*2310*/  BSSY.RECONVERGENT B0, `(.L_x_102) ;  /* 0x0000016000007945 */ /* 0x000fe20003800200 */
[----:B------:R-:W-:Y:S01]  /*2320*/  ISETP.GE.AND P2, PT, R29, UR5, PT ;  /* 0x000000051d007c0c */ /* 0x000fe2000bf46270 */
[----:B-1----:R-:W-:-:S04]  /*2330*/  FFMA R24, -R2, R25, 1 ;  /* 0x3f80000002187423 */ /* 0x002fc80000000119 */
[----:B------:R-:W-:Y:S01]  /*2340*/  FFMA R25, R25, R24, R25 ;  /* 0x0000001819197223 */ /* 0x000fe20000000019 */
[----:B0-----:R-:W-:-:S05]  /*2350*/  FADD R19, R19, R22 ;  /* 0x0000001613137221 */ /* 0x001fca0000000000 */
[----:B------:R-:W0:Y:S02]  /*2360*/  SHFL.BFLY PT, R18, R19, 0x8, 0x1f ;  /* 0x0d001f0013127f89 */ /* 0x000e2400000e0000 */
[----:B0-----:R-:W-:-:S05]  /*2370*/  FADD R18, R19, R18 ;  /* 0x0000001213127221 */ /* 0x001fca0000000000 */
[----:B------:R-:W0:Y:S02]  /*2380*/  SHFL.BFLY PT, R21, R18, 0x4, 0x1f ;  /* 0x0c801f0012157f89 */ /* 0x000e2400000e0000 */
[----:B0-----:R-:W-:-:S05]  /*2390*/  FADD R21, R18, R21 ;  /* 0x0000001512157221 */ /* 0x001fca0000000000 */
[----:B------:R-:W0:Y:S02]  /*23a0*/  SHFL.BFLY PT, R20, R21, 0x2, 0x1f ;  /* 0x0c401f0015147f89 */ /* 0x000e2400000e0000 */
[----:B0-----:R-:W-:-:S05]  /*23b0*/  FADD R23, R21, R20 ;  /* 0x0000001415177221 */ /* 0x001fca0000000000 */
[----:B------:R-:W0:Y:S02]  /*23c0*/  SHFL.BFLY PT, R20, R23, 0x1, 0x1f ;  /* 0x0c201f0017147f89 */ /* 0x000e2400000e0000 */
[----:B0-----:R-:W-:-:S04]  /*23d0*/  FADD R20, R23, R20 ;  /* 0x0000001417147221 */ /* 0x001fc80000000000 */
[----:B------:R-:W0:Y:S01]  /*23e0*/  FCHK P0, R20, R2 ;  /* 0x0000000214007302 */ /* 0x000e220000000000 */
[----:B------:R-:W-:-:S04]  /*23f0*/  FFMA R22, R20, R25, RZ ;  /* 0x0000001914167223 */ /* 0x000fc800000000ff */
[----:B------:R-:W-:-:S04]  /*2400*/  FFMA R18, -R2, R22, R20 ;  /* 0x0000001602127223 */ /* 0x000fc80000000114 */
[----:B------:R-:W-:Y:S01]  /*2410*/  FFMA R18, R25, R18, R22 ;  /* 0x0000001219127223 */ /* 0x000fe20000000016 */
[----:B0-----:R-:W-:Y:S06]  /*2420*/  @!P0 BRA `(.L_x_103) ;  /* 0x0000000000108947 */ /* 0x001fec0003800000 */
[----:B------:R-:W-:Y:S02]  /*2430*/  MOV R18, R2 ;  /* 0x0000000200127202 */ /* 0x000fe40000000f00 */
[----:B------:R-:W-:-:S07]  /*2440*/  MOV R25, 0x2460 ;  /* 0x0000246000197802 */ /* 0x000fce0000000f00 */
[----:B------:R-:W-:Y:S05]  /*2450*/  CALL.REL.NOINC `($__internal_2_$__cuda_sm3x_div_rn_noftz_f32_slowpath) ;  /* 0x0000000800cc7944 */ /* 0x000fea0003c00000 */
[----:B------:R-:W-:-:S07]  /*2460*/  IMAD.MOV.U32 R18, RZ, RZ, R30 ;  /* 0x000000ffff127224 */ /* 0x000fce00078e001e */
.L_x_103:
[----:B------:R-:W-:Y:S05]  /*2470*/  BSYNC.RECONVERGENT B0 ;  /* 0x0000000000007941 */ /* 0x000fea0003800200 */
.L_x_102:
[----:B------:R-:W0:Y:S01]  /*2480*/  S2UR UR6, SR_CgaCtaId ;  /* 0x00000000000679c3 */ /* 0x000e220000008800 */
[----:B------:R-:W-:Y:S01]  /*2490*/  UMOV UR5, 0x400 ;  /* 0x0000040000057882 */ /* 0x000fe20000000000 */
[----:B------:R-:W-:Y:S01]  /*24a0*/  BSSY.RECONVERGENT B0, `(.L_x_104) ;  /* 0x000008f000007945 */ /* 0x000fe20003800200 */
[----:B0-----:R-:W-:-:S09]  /*24b0*/  ULEA UR5, UR6, UR5, 0x18 ;  /* 0x0000000506057291 */ /* 0x001fd2000f8ec0ff */
[----:B------:R-:W0:Y:S01]  /*24c0*/  LDS.64 R20, [UR5] ;  /* 0x00000005ff147984 */ /* 0x000e220008000a00 */
[----:B------:R-:W-:Y:S01]  /*24d0*/  BAR.SYNC.DEFER_BLOCKING 0x0 ;  /* 0x0000000000007b1d */ /* 0x000fe20000010000 */
[----:B0-----:R-:W-:-:S04]  /*24e0*/  FSETP.GT.AND P0, PT, R18, R21, PT ;  /* 0x000000151200720b */ /* 0x001fc80003f04000 */
[----:B------:R-:W-:-:S05]  /*24f0*/  FSEL R19, R18, R21, P0 ;  /* 0x0000001512137208 */ /* 0x000fca0000000000 */
[----:B------:R-:W-:Y:S01]  /*2500*/  FADD R21, R21, -R19 ;  /* 0x8000001315157221 */ /* 0x000fe20000000000 */
[----:B------:R-:W-:-:S03]  /*2510*/  FADD R18, -R19, R18 ;  /* 0x0000001213127221 */ /* 0x000fc60000000100 */
[----:B------:R-:W-:Y:S01]  /*2520*/  FMUL R21, R21, 1.4426950216293334961 ;  /* 0x3fb8aa3b15157820 */ /* 0x000fe20000400000 */
[----:B------:R-:W-:-:S04]  /*2530*/  FMUL R22, R18, 1.4426950216293334961 ;  /* 0x3fb8aa3b12167820 */ /* 0x000fc80000400000 */
[----:B------:R-:W-:Y:S02]  /*2540*/  FSETP.GEU.AND P0, PT, R21, -126, PT ;  /* 0xc2fc00001500780b */ /* 0x000fe40003f0e000 */
[----:B------:R-:W-:-:S11]  /*2550*/  FSETP.GEU.AND P1, PT, R22, -126, PT ;  /* 0xc2fc00001600780b */ /* 0x000fd60003f2e000 */
[----:B------:R-:W-:Y:S02]  /*2560*/  @!P0 FMUL R21, R21, 0.5 ;  /* 0x3f00000015158820 */ /* 0x000fe40000400000 */
[----:B------:R-:W-:Y:S02]  /*2570*/  @!P1 FMUL R22, R22, 0.5 ;  /* 0x3f00000016169820 */ /* 0x000fe40000400000 */
[----:B------:R-:W0:Y:S08]  /*2580*/  MUFU.EX2 R25, R21 ;  /* 0x0000001500197308 */ /* 0x000e300000000800 */
[----:B------:R-:W1:Y:S01]  /*2590*/  MUFU.EX2 R23, R22 ;  /* 0x0000001600177308 */ /* 0x000e620000000800 */
[----:B0-----:R-:W-:-:S04]  /*25a0*/  @!P0 FMUL R25, R25, R25 ;  /* 0x0000001919198220 */ /* 0x001fc80000400000 */
[----:B------:R-:W-:Y:S01]  /*25b0*/  FMUL R20, R20, R25 ;  /* 0x0000001914147220 */ /* 0x000fe20000400000 */
[----:B-1----:R-:W-:-:S04]  /*25c0*/  @!P1 FMUL R23, R23, R23 ;  /* 0x0000001717179220 */ /* 0x002fc80000400000 */
[----:B------:R-:W-:Y:S01]  /*25d0*/  FADD R18, R20, R23 ;  /* 0x0000001714127221 */ /* 0x000fe20000000000 */
[----:B------:R-:W-:Y:S06]  /*25e0*/  @P2 BRA `(.L_x_105) ;  /* 0x0000000400e82947 */ /* 0x000fec0003800000 */
[----:B------:R-:W0:Y:S01]  /*25f0*/  MUFU.RCP R21, R18 ;  /* 0x0000001200157308 */ /* 0x000e220000001000 */
[----:B------:R-:W-:Y:S07]  /*2600*/  BSSY.RECONVERGENT B1, `(.L_x_106) ;  /* 0x000000d000017945 */ /* 0x000fee0003800200 */
[----:B------:R-:W1:Y:S01]  /*2610*/  FCHK P0, R20, R18 ;  /* 0x0000001214007302 */ /* 0x000e620000000000 */
[----:B0-----:R-:W-:-:S04]  /*2620*/  FFMA R22, -R18, R21, 1 ;  /* 0x3f80000012167423 */ /* 0x001fc80000000115 */
[----:B------:R-:W-:Y:S01]  /*2630*/  FFMA R21, R21, R22, R21 ;  /* 0x0000001615157223 */ /* 0x000fe20000000015 */
[----:B------:R-:W-:-:S03]  /*2640*/  LOP3.LUT R22, R11, 0x3, RZ, 0xc0, !PT ;  /* 0x000000030b167812 */ /* 0x000fc600078ec0ff */
[----:B------:R-:W-:Y:S01]  /*2650*/  FFMA R28, R20, R21, RZ ;  /* 0x00000015141c7223 */ /* 0x000fe200000000ff */
[----:B------:R-:W-:-:S03]  /*2660*/  ISETP.NE.AND P2, PT, R22, 0x3, PT ;  /* 0x000000031600780c */ /* 0x000fc60003f45270 */
[----:B------:R-:W-:-:S04]  /*2670*/  FFMA R24, -R18, R28, R20 ;  /* 0x0000001c12187223 */ /* 0x000fc80000000114 */
[----:B------:R-:W-:Y:S01]  /*2680*/  FFMA R28, R21, R24, R28 ;  /* 0x00000018151c7223 */ /* 0x000fe2000000001c */
[----:B-1----:R-:W-:Y:S06]  /*2690*/  @!P0 BRA `(.L_x_107) ;  /* 0x00000000000c8947 */ /* 0x002fec0003800000 */
[----:B------:R-:W-:-:S07]  /*26a0*/  MOV R25, 0x26c0 ;  /* 0x000026c000197802 */ /* 0x000fce0000000f00 */
[----:B------:R-:W-:Y:S05]  /*26b0*/  CALL.REL.NOINC `($__internal_2_$__cuda_sm3x_div_rn_noftz_f32_slowpath) ;  /* 0x0000000800347944 */ /* 0x000fea0003c00000 */
[----:B------:R-:W-:-:S07]  /*26c0*/  MOV R28, R30 ;  /* 0x0000001e001c7202 */ /* 0x000fce0000000f00 */
.L_x_107:
[----:B------:R-:W-:Y:S05]  /*26d0*/  BSYNC.RECONVERGENT B1 ;  /* 0x0000000000017941 */ /* 0x000fea0003800200 */
.L_x_106:
[----:B------:R-:W0:Y:S01]  /*26e0*/  MUFU.RCP R21, R18 ;  /* 0x0000001200157308 */ /* 0x000e220000001000 */
[----:B------:R-:W-:Y:S07]  /*26f0*/  BSSY.RECONVERGENT B1, `(.L_x_108) ;  /* 0x000000b000017945 */ /* 0x000fee0003800200 */
[----:B------:R-:W1:Y:S01]  /*2700*/  FCHK P0, R23, R18 ;  /* 0x0000001217007302 */ /* 0x000e620000000000 */
[----:B0-----:R-:W-:-:S04]  /*2710*/  FFMA R20, -R18, R21, 1 ;  /* 0x3f80000012147423 */ /* 0x001fc80000000115 */
[----:B------:R-:W-:-:S04]  /*2720*/  FFMA R25, R21, R20, R21 ;  /* 0x0000001415197223 */ /* 0x000fc80000000015 */
[----:B------:R-:W-:-:S04]  /*2730*/  FFMA R30, R23, R25, RZ ;  /* 0x00000019171e7223 */ /* 0x000fc800000000ff */
[----:B------:R-:W-:-:S04]  /*2740*/  FFMA R21, -R18, R30, R23 ;  /* 0x0000001e12157223 */ /* 0x000fc80000000117 */
[----:B------:R-:W-:Y:S01]  /*2750*/  FFMA R30, R25, R21, R30 ;  /* 0x00000015191e7223 */ /* 0x000fe2000000001e */
[----:B-1----:R-:W-:Y:S06]  /*2760*/  @!P0 BRA `(.L_x_109) ;  /* 0x00000000000c8947 */ /* 0x002fec0003800000 */
[----:B------:R-:W-:Y:S02]  /*2770*/  MOV R20, R23 ;  /* 0x0000001700147202 */ /* 0x000fe40000000f00 */
[----:B------:R-:W-:-:S07]  /*2780*/  MOV R25, 0x27a0 ;  /* 0x000027a000197802 */ /* 0x000fce0000000f00 */
[----:B------:R-:W-:Y:S05]  /*2790*/  CALL.REL.NOINC `($__internal_2_$__cuda_sm3x_div_rn_noftz_f32_slowpath) ;  /* 0x0000000400fc7944 */ /* 0x000fea0003c00000 */
.L_x_109:
[----:B------:R-:W-:Y:S05]  /*27a0*/  BSYNC.RECONVERGENT B1 ;  /* 0x0000000000017941 */ /* 0x000fea0003800200 */
.L_x_108:
[----:B------:R-:W-:Y:S01]  /*27b0*/  BSSY.RECONVERGENT B1, `(.L_x_110) ;  /* 0x0000027000017945 */ /* 0x000fe20003800200 */
[----:B------:R-:W-:-:S03]  /*27c0*/  IMAD.MOV.U32 R33, RZ, RZ, R29 ;  /* 0x000000ffff217224 */ /* 0x000fc600078e001d */
[----:B------:R-:W-:Y:S05]  /*27d0*/  @!P2 BRA `(.L_x_111) ;  /* 0x000000000090a947 */ /* 0x000fea0003800000 */
[----:B------:R-:W0:Y:S01]  /*27e0*/  LDC.64 R20, c[0x0][0x398] ;  /* 0x0000e600ff147b82 */ /* 0x000e220000000a00 */
[----:B------:R-:W-:-:S05]  /*27f0*/  IADD3 R23, PT, PT, R0, R29, RZ ;  /* 0x0000001d00177210 */ /* 0x000fca0007ffe0ff */
[----:B0-----:R-:W-:Y:S02]  /*2800*/  IMAD.WIDE R20, R23, 0x4, R20 ;  /* 0x0000000417147825 */ /* 0x001fe400078e0214 */
[----:B------:R-:W0:Y:S04]  /*2810*/  LDS R23, [R9+0x8] ;  /* 0x0000080009177984 */ /* 0x000e280000000800 */
[----:B------:R-:W2:Y:S01]  /*2820*/  LDG.E R25, desc[UR8][R20.64] ;  /* 0x0000000814197981 */ /* 0x000ea2000c1e1900 */
[----:B------:R-:W-:Y:S02]  /*2830*/  ISETP.NE.AND P0, PT, R22, RZ, PT ;  /* 0x000000ff1600720c */ /* 0x000fe40003f05270 */
[----:B------:R-:W-:Y:S01]  /*2840*/  MOV R33, R12 ;  /* 0x0000000c00217202 */ /* 0x000fe20000000f00 */
[----:B--2---:R-:W-:-:S04]  /*2850*/  FMUL R24, R25, R30 ;  /* 0x0000001e19187220 */ /* 0x004fc80000400000 */
[----:B0-----:R-:W-:-:S05]  /*2860*/  FFMA R23, R23, R28, R24 ;  /* 0x0000001c17177223 */ /* 0x001fca0000000018 */
[----:B------:R0:W-:Y:S04]  /*2870*/  STS [R9+0x8], R23 ;  /* 0x0000081709007388 */ /* 0x0001e80000000800 */
[----:B------:R0:W-:Y:S01]  /*2880*/  STG.E desc[UR8][R14.64], R23 ;  /* 0x000000170e007986 */ /* 0x0001e2000c101908 */
[----:B------:R-:W-:Y:S05]  /*2890*/  @!P0 BRA `(.L_x_111) ;  /* 0x0000000000608947 */ /* 0x000fea0003800000 */
[----:B------:R-:W-:Y:S01]  /*28a0*/  IADD3 R20, P0, PT, R20, UR7, RZ ;  /* 0x0000000714147c10 */ /* 0x000fe2000ff1e0ff */
[----:B0-----:R-:W0:Y:S04]  /*28b0*/  LDS R23, [R9+UR7+0x8] ;  /* 0x0000080709177984 */ /* 0x001e280008000800 */
[----:B------:R-:W-:-:S05]  /*28c0*/  IMAD.X R21, RZ, RZ, R21, P0 ;  /* 0x000000ffff157224 */ /* 0x000fca00000e0615 */
[----:B------:R-:W2:Y:S01]  /*28d0*/  LDG.E R25, desc[UR8][R20.64] ;  /* 0x0000000814197981 */ /* 0x000ea2000c1e1900 */
[----:B------:R-:W-:Y:S02]  /*28e0*/  IADD3 R32, PT, PT, R9, UR7, RZ ;  /* 0x0000000709207c10 */ /* 0x000fe4000fffe0ff */
[----:B------:R-:W-:Y:S01]  /*28f0*/  MOV R33, R7 ;  /* 0x0000000700217202 */ /* 0x000fe20000000f00 */
[----:B--2---:R-:W-:-:S04]  /*2900*/  FMUL R22, R25, R30 ;  /* 0x0000001e19167220 */ /* 0x004fc80000400000 */
[----:B0-----:R-:W-:Y:S01]  /*2910*/  FFMA R22, R23, R28, R22 ;  /* 0x0000001c17167223 */ /* 0x001fe20000000016 */
[----:B------:R-:W-:-:S04]  /*2920*/  LOP3.LUT R23, R11, 0x3, RZ, 0xc0, !PT ;  /* 0x000000030b177812 */ /* 0x000fc800078ec0ff */
[----:B------:R1:W-:Y:S01]  /*2930*/  STG.E desc[UR8][R16.64], R22 ;  /* 0x0000001610007986 */ /* 0x0003e2000c101908 */
[----:B------:R-:W-:-:S03]  /*2940*/  ISETP.NE.AND P0, PT, R23, 0x1, PT ;  /* 0x000000011700780c */ /* 0x000fc60003f05270 */
[----:B------:R1:W-:Y:S10]  /*2950*/  STS [R9+UR7+0x8], R22 ;  /* 0x0000081609007988 */ /* 0x0003f40008000807 */
[----:B-1----:R-:W-:Y:S05]  /*2960*/  @!P0 BRA `(.L_x_111) ;  /* 0x00000000002c8947 */ /* 0x002fea0003800000 */
[----:B------:R-:W-:Y:S01]  /*2970*/  IADD3 R22, P0, PT, R20, UR7, RZ ;  /* 0x0000000714167c10 */ /* 0x000fe2000ff1e0ff */
[----:B------:R-:W0:Y:S04]  /*2980*/  LDS R25, [R32+UR7+0x8] ;  /* 0x0000080720197984 */ /* 0x000e280008000800 */
[----:B------:R-:W-:-:S06]  /*2990*/  IMAD.X R23, RZ, RZ, R21, P0 ;  /* 0x000000ffff177224 */ /* 0x000fcc00000e0615 */
[----:B------:R-:W2:Y:S01]  /*29a0*/  LDG.E R23, desc[UR8][R22.64] ;  /* 0x0000000816177981 */ /* 0x000ea2000c1e1900 */
[----:B------:R-:W-:Y:S02]  /*29b0*/  IADD3 R20, P0, PT, R16, UR7, RZ ;  /* 0x0000000710147c10 */ /* 0x000fe4000ff1e0ff */
[----:B------:R-:W-:Y:S02]  /*29c0*/  MOV R33, R3 ;  /* 0x0000000300217202 */ /* 0x000fe40000000f00 */
[----:B------:R-:W-:Y:S01]  /*29d0*/  IADD3.X R21, PT, PT, RZ, R17, RZ, P0, !PT ;  /* 0x00000011ff157210 */ /* 0x000fe200007fe4ff */
[----:B--2---:R-:W-:-:S04]  /*29e0*/  FMUL R24, R23, R30 ;  /* 0x0000001e17187220 */ /* 0x004fc80000400000 */
[----:B0-----:R-:W-:-:S05]  /*29f0*/  FFMA R25, R25, R28, R24 ;  /* 0x0000001c19197223 */ /* 0x001fca0000000018 */
[----:B------:R1:W-:Y:S04]  /*2a00*/  STG.E desc[UR8][R20.64], R25 ;  /* 0x0000001914007986 */ /* 0x0003e8000c101908 */
[----:B------:R1:W-:Y:S02]  /*2a10*/  STS [R32+UR7+0x8], R25 ;  /* 0x0000081920007988 */ /* 0x0003e40008000807 */
.L_x_111:
[----:B------:R-:W-:Y:S05]  /*2a20*/  BSYNC.RECONVERGENT B1 ;  /* 0x0000000000017941 */ /* 0x000fea0003800200 */
.L_x_110:
[----:B------:R-:W-:-:S13]  /*2a30*/  ISETP.GE.U32.AND P0, PT, R11, 0x3, PT ;  /* 0x000000030b00780c */ /* 0x000fda0003f06070 */
[----:B------:R-:W-:Y:S05]  /*2a40*/  @!P0 BRA `(.L_x_105) ;  /* 0x0000000000d08947 */ /* 0x000fea0003800000 */
[----:B-1----:R-:W1:Y:S01]  /*2a50*/  S2R R20, SR_CgaCtaId ;  /* 0x0000000000147919 */ /* 0x002e620000008800 */
[----:B------:R-:W-:-:S04]  /*2a60*/  MOV R31, 0x400 ;  /* 0x00000400001f7802 */ /* 0x000fc80000000f00 */
[----:B-1----:R-:W-:-:S07]  /*2a70*/  LEA R31, R20, R31, 0x18 ;  /* 0x0000001f141f7211 */ /* 0x002fce00078ec0ff */
.L_x_112:
[----:B0-2---:R-:W0:Y:S01]  /*2a80*/  LDC.64 R22, c[0x0][0x398] ;  /* 0x0000e600ff167b82 */ /* 0x005e220000000a00 */
[----:B------:R-:W-:Y:S01]  /*2a90*/  IMAD.IADD R21, R0, 0x1, R33 ;  /* 0x0000000100157824 */ /* 0x000fe200078e0221 */
[----:B------:R-:W-:Y:S01]  /*2aa0*/  LEA R32, R33, R31, 0x2 ;  /* 0x0000001f21207211 */ /* 0x000fe200078e10ff */
[----:B------:R-:W1:Y:S04]  /*2ab0*/  LDCU UR5, c[0x0][0x3b4] ;  /* 0x00007680ff0577ac */ /* 0x000e680008000800 */
[----:B------:R-:W2:Y:S01]  /*2ac0*/  LDS R25, [R32+0x8] ;  /* 0x0000080020197984 */ /* 0x000ea20000000800 */
[----:B0-----:R-:W-:Y:S02]  /*2ad0*/  IMAD.WIDE R22, R21, 0x4, R22 ;  /* 0x0000000415167825 */ /* 0x001fe400078e0216 */
[----:B------:R-:W0:Y:S03]  /*2ae0*/  LDC.64 R20, c[0x0][0x380] ;  /* 0x0000e000ff147b82 */ /* 0x000e260000000a00 */
[----:B------:R-:W3:Y:S02]  /*2af0*/  LDG.E R35, desc[UR8][R22.64] ;  /* 0x0000000816237981 */ /* 0x000ee4000c1e1900 */
[----:B---3--:R-:W-:Y:S01]  /*2b00*/  FMUL R24, R35, R30 ;  /* 0x0000001e23187220 */ /* 0x008fe20000400000 */
[----:B-1----:R-:W-:-:S03]  /*2b10*/  IMAD R35, R26, UR5, R33 ;  /* 0x000000051a237c24 */ /* 0x002fc6000f8e0221 */
[----:B--2---:R-:W-:Y:S01]  /*2b20*/  FFMA R37, R25, R28, R24 ;  /* 0x0000001c19257223 */ /* 0x004fe20000000018 */
[----:B------:R-:W-:Y:S01]  /*2b30*/  IADD3 R24, P0, PT, R22, UR7, RZ ;  /* 0x0000000716187c10 */ /* 0x000fe2000ff1e0ff */
[----:B0-----:R-:W-:-:S03]  /*2b40*/  IMAD.WIDE R20, R35, 0x4, R20 ;  /* 0x0000000423147825 */ /* 0x001fc600078e0214 */
[----:B------:R-:W-:Y:S02]  /*2b50*/  IADD3.X R25, PT, PT, RZ, R23, RZ, P0, !PT ;  /* 0x00000017ff197210 */ /* 0x000fe400007fe4ff */
[----:B------:R-:W-:Y:S04]  /*2b60*/  STG.E desc[UR8][R20.64], R37 ;  /* 0x0000002514007986 */ /* 0x000fe8000c101908 */
[----:B------:R-:W2:Y:S01]  /*2b70*/  LDG.E R23, desc[UR8][R24.64] ;  /* 0x0000000818177981 */ /* 0x000ea2000c1e1900 */
[----:B------:R-:W-:Y:S02]  /*2b80*/  IADD3 R22, P0, PT, R20, UR7, RZ ;  /* 0x0000000714167c10 */ /* 0x000fe4000ff1e0ff */
[----:B------:R-:W-:Y:S01]  /*2b90*/  IADD3 R34, P1, PT, R24, UR7, RZ ;  /* 0x0000000718227c10 */ /* 0x000fe2000ff3e0ff */
[----:B------:R-:W-:Y:S04]  /*2ba0*/  STS [R32+0x8], R37 ;  /* 0x0000082520007388 */ /* 0x000fe80000000800 */
[----:B------:R-:W0:Y:S01]  /*2bb0*/  LDS R35, [R32+UR7+0x8] ;  /* 0x0000080720237984 */ /* 0x000e220008000800 */
[----:B--2---:R-:W-:Y:S01]  /*2bc0*/  FMUL R36, R23, R30 ;  /* 0x0000001e17247220 */ /* 0x004fe20000400000 */
[----:B------:R-:W-:-:S03]  /*2bd0*/  IMAD.X R23, RZ, RZ, R21, P0 ;  /* 0x000000ffff177224 */ /* 0x000fc600000e0615 */
[----:B0-----:R-:W-:Y:S01]  /*2be0*/  FFMA R37, R35, R28, R36 ;  /* 0x0000001c23257223 */ /* 0x001fe20000000024 */
[----:B------:R-:W-:-:S04]  /*2bf0*/  IADD3.X R35, PT, PT, RZ, R25, RZ, P1, !PT ;  /* 0x00000019ff237210 */ /* 0x000fc80000ffe4ff */
[----:B------:R-:W-:Y:S04]  /*2c00*/  STG.E desc[UR8][R22.64], R37 ;  /* 0x0000002516007986 */ /* 0x000fe8000c101908 */
[----:B------:R-:W2:Y:S01]  /*2c10*/  LDG.E R20, desc[UR8][R34.64] ;  /* 0x0000000822147981 */ /* 0x000ea2000c1e1900 */
[----:B------:R-:W-:Y:S02]  /*2c20*/  IADD3 R36, PT, PT, R32, UR7, RZ ;  /* 0x0000000720247c10 */ /* 0x000fe4000fffe0ff */
[----:B------:R-:W-:Y:S01]  /*2c30*/  IADD3 R24, P1, PT, R34, UR7, RZ ;  /* 0x0000000722187c10 */ /* 0x000fe2000ff3e0ff */
[----:B------:R0:W-:Y:S03]  /*2c40*/  STS [R32+UR7+0x8], R37 ;  /* 0x0000082520007988 */ /* 0x0001e60008000807 */
[----:B------:R-:W-:Y:S01]  /*2c50*/  IADD3.X R25, PT, PT, RZ, R35, RZ, P1, !PT ;  /* 0x00000023ff197210 */ /* 0x000fe20000ffe4ff */
[----:B------:R-:W1:Y:S01]  /*2c60*/  LDS R21, [R36+UR7+0x8] ;  /* 0x0000080724157984 */ /* 0x000e620008000800 */
[----:B0-----:R-:W-:Y:S01]  /*2c70*/  IADD3 R37, PT, PT, R36, UR7, RZ ;  /* 0x0000000724257c10 */ /* 0x001fe2000fffe0ff */
[----:B--2---:R-:W-:-:S04]  /*2c80*/  FMUL R20, R20, R30 ;  /* 0x0000001e14147220 */ /* 0x004fc80000400000 */
[----:B-1----:R-:W-:Y:S01]  /*2c90*/  FFMA R32, R21, R28, R20 ;  /* 0x0000001c15207223 */ /* 0x002fe20000000014 */
[----:B------:R-:W-:-:S05]  /*2ca0*/  IADD3 R20, P0, PT, R22, UR7, RZ ;  /* 0x0000000716147c10 */ /* 0x000fca000ff1e0ff */
[----:B------:R-:W-:-:S05]  /*2cb0*/  IMAD.X R21, RZ, RZ, R23, P0 ;  /* 0x000000ffff157224 */ /* 0x000fca00000e0617 */
[----:B------:R-:W-:Y:S04]  /*2cc0*/  STG.E desc[UR8][R20.64], R32 ;  /* 0x0000002014007986 */ /* 0x000fe8000c101908 */
[----:B------:R-:W2:Y:S01]  /*2cd0*/  LDG.E R25, desc[UR8][R24.64] ;  /* 0x0000000818197981 */ /* 0x000ea2000c1e1900 */
[----:B------:R-:W-:Y:S02]  /*2ce0*/  IADD3 R22, P0, PT, R20, UR7, RZ ;  /* 0x0000000714167c10 */ /* 0x000fe4000ff1e0ff */
[----:B------:R-:W-:Y:S01]  /*2cf0*/  IADD3 R33, PT, PT, R33, UR7, RZ ;  /* 0x0000000721217c10 */ /* 0x000fe2000fffe0ff */
[----:B------:R-:W-:Y:S02]  /*2d00*/  STS [R36+UR7+0x8], R32 ;  /* 0x0000082024007988 */ /* 0x000fe40008000807 */
[----:B------:R-:W-:Y:S01]  /*2d10*/  IMAD.X R23, RZ, RZ, R21, P0 ;  /* 0x000000ffff177224 */ /* 0x000fe200000e0615 */
[----:B------:R-:W-:Y:S01]  /*2d20*/  ISETP.GE.AND P0, PT, R33, UR5, PT ;  /* 0x0000000521007c0c */ /* 0x000fe2000bf06270 */
[----:B------:R-:W0:Y:S01]  /*2d30*/  LDS R35, [R37+UR7+0x8] ;  /* 0x0000080725237984 */ /* 0x000e220008000800 */
[----:B--2---:R-:W-:-:S04]  /*2d40*/  FMUL R34, R25, R30 ;  /* 0x0000001e19227220 */ /* 0x004fc80000400000 */
[----:B0-----:R-:W-:-:S05]  /*2d50*/  FFMA R35, R35, R28, R34 ;  /* 0x0000001c23237223 */ /* 0x001fca0000000022 */
[----:B------:R2:W-:Y:S04]  /*2d60*/  STG.E desc[UR8][R22.64], R35 ;  /* 0x0000002316007986 */ /* 0x0005e8000c101908 */
[----:B------:R2:W-:Y:S01]  /*2d70*/  STS [R37+UR7+0x8], R35 ;  /* 0x0000082325007988 */ /* 0x0005e20008000807 */
[----:B------:R-:W-:Y:S05]  /*2d80*/  @!P0 BRA `(.L_x_112) ;  /* 0xfffffffc003c8947 */ /* 0x000fea000383ffff */
.L_x_105:
[----:B------:R-:W-:Y:S05]  /*2d90*/  BSYNC.RECONVERGENT B0 ;  /* 0x0000000000007941 */ /* 0x000fea0003800200 */
.L_x_104:
[----:B------:R-:W3:Y:S01]  /*2da0*/  S2UR UR6, SR_CgaCtaId ;  /* 0x00000000000679c3 */ /* 0x000ee20000008800 */
[----:B------:R-:W-:Y:S02]  /*2db0*/  UMOV UR5, 0x400 ;  /* 0x0000040000057882 */ /* 0x000fe40000000000 */
[----:B---3--:R-:W-:Y:S01]  /*2dc0*/  ULEA UR5, UR6, UR5, 0x18 ;  /* 0x0000000506057291 */ /* 0x008fe2000f8ec0ff */
[----:B------:R-:W3:Y:S08]  /*2dd0*/  LDCU UR6, c[0x0][0x3cc] ;  /* 0x00007980ff0677ac */ /* 0x000ef00008000800 */
[----:B------:R4:W-:Y:S01]  /*2de0*/  STS.64 [UR5], R18 ;  /* 0x00000012ff007988 */ /* 0x0009e20008000a05 */
[----:B---3--:R-:W-:-:S02]  /*2df0*/  ISETP.NE.AND P0, PT, R8, UR6, PT ;  /* 0x0000000608007c0c */ /* 0x008fc4000bf05270 */
[----:B------:R-:W-:-:S11]  /*2e00*/  IADD3 R8, PT, PT, R8, 0x1, RZ ;  /* 0x0000000108087810 */ /* 0x000fd60007ffe0ff */
[----:B----4-:R-:W-:Y:S05]  /*2e10*/  @P0 BRA `(.L_x_92) ;  /* 0xffffffe800a80947 */ /* 0x010fea000383ffff */
[----:B------:R-:W-:Y:S05]  /*2e20*/  EXIT ;  /* 0x000000000000794d */ /* 0x000fea0003800000 */
        .weak           $__internal_1_$__cuda_sm20_sqrt_rn_f32_slowpath
        .type           $__internal_1_$__cuda_sm20_sqrt_rn_f32_slowpath,@function
        .size           $__internal_1_$__cuda_sm20_sqrt_rn_f32_slowpath,($__internal_2_$__cuda_sm3x_div_rn_noftz_f32_slowpath - $__internal_1_$__cuda_sm20_sqrt_rn_f32_slowpath)
$__internal_1_$__cuda_sm20_sqrt_rn_f32_slowpath:
[----:B------:R-:W-:-:S13]  /*2e30*/  LOP3.LUT P0, RZ, R0, 0x7fffffff, RZ, 0xc0, !PT ;  /* 0x7fffffff00ff7812 */ /* 0x000fda000780c0ff */
[----:B------:R-:W-:Y:S01]  /*2e40*/  @!P0 IMAD.MOV.U32 R2, RZ, RZ, R0 ;  /* 0x000000ffff028224 */ /* 0x000fe200078e0000 */
[----:B------:R-:W-:Y:S06]  /*2e50*/  @!P0 BRA `(.L_x_113) ;  /* 0x0000000000408947 */ /* 0x000fec0003800000 */
[----:B------:R-:W-:-:S13]  /*2e60*/  FSETP.GEU.FTZ.AND P0, PT, R0, RZ, PT ;  /* 0x000000ff0000720b */ /* 0x000fda0003f1e000 */
[----:B------:R-:W-:Y:S01]  /*2e70*/  @!P0 MOV R2, 0x7fffffff ;  /* 0x7fffffff00028802 */ /* 0x000fe20000000f00 */
[----:B------:R-:W-:Y:S06]  /*2e80*/  @!P0 BRA `(.L_x_113) ;  /* 0x0000000000348947 */ /* 0x000fec0003800000 */
[----:B------:R-:W-:-:S13]  /*2e90*/  FSETP.GTU.FTZ.AND P0, PT, |R0|, +INF , PT ;  /* 0x7f8000000000780b */ /* 0x000fda0003f1c200 */
[----:B------:R-:W-:Y:S01]  /*2ea0*/  @P0 FADD.FTZ R2, R0, 1 ;  /* 0x3f80000000020421 */ /* 0x000fe20000010000 */
[----:B------:R-:W-:Y:S06]  /*2eb0*/  @P0 BRA `(.L_x_113) ;  /* 0x0000000000280947 */ /* 0x000fec0003800000 */
[----:B------:R-:W-:-:S13]  /*2ec0*/  FSETP.NEU.FTZ.AND P0, PT, |R0|, +INF , PT ;  /* 0x7f8000000000780b */ /* 0x000fda0003f1d200 */
[----:B------:R-:W-:-:S04]  /*2ed0*/  @P0 FFMA R18, R0, 1.84467440737095516160e+19, RZ ;  /* 0x5f80000000120823 */ /* 0x000fc800000000ff */
[----:B------:R-:W0:Y:S02]  /*2ee0*/  @P0 MUFU.RSQ R19, R18 ;  /* 0x0000001200130308 */ /* 0x000e240000001400 */
[----:B0-----:R-:W-:Y:S01]  /*2ef0*/  @P0 FMUL.FTZ R21, R18, R19 ;  /* 0x0000001312150220 */ /* 0x001fe20000410000 */
[----:B------:R-:W-:-:S03]  /*2f00*/  @P0 FMUL.FTZ R19, R19, 0.5 ;  /* 0x3f00000013130820 */ /* 0x000fc60000410000 */
[----:B------:R-:W-:-:S04]  /*2f10*/  @P0 FADD.FTZ R2, -R21, -RZ ;  /* 0x800000ff15020221 */ /* 0x000fc80000010100 */
[----:B------:R-:W-:Y:S01]  /*2f20*/  @P0 FFMA R22, R21, R2, R18 ;  /* 0x0000000215160223 */ /* 0x000fe20000000012 */
[----:B------:R-:W-:-:S03]  /*2f30*/  @!P0 MOV R2, R0 ;  /* 0x0000000000028202 */ /* 0x000fc60000000f00 */
[----:B------:R-:W-:-:S04]  /*2f40*/  @P0 FFMA R19, R22, R19, R21 ;  /* 0x0000001316130223 */ /* 0x000fc80000000015 */
[----:B------:R-:W-:-:S07]  /*2f50*/  @P0 FMUL.FTZ R2, R19, 2.3283064365386962891e-10 ;  /* 0x2f80000013020820 */ /* 0x000fce0000410000 */
.L_x_113:
[----:B------:R-:W-:Y:S02]  /*2f60*/  HFMA2 R19, -RZ, RZ, 0, 0 ;  /* 0x00000000ff137431 */ /* 0x000fe400000001ff */
[----:B------:R-:W-:-:S04]  /*2f70*/  IMAD.MOV.U32 R18, RZ, RZ, R23 ;  /* 0x000000ffff127224 */ /* 0x000fc800078e0017 */
[----:B------:R-:W-:Y:S05]  /*2f80*/  RET.REL.NODEC R18 `(_Z29group_flash_attention_forwardPfS_S_S_S_iiiiiiiiii) ;  /* 0xffffffd0121c7950 */ /* 0x000fea0003c3ffff */
        .weak           $__internal_2_$__cuda_sm3x_div_rn_noftz_f32_slowpath
        .type           $__internal_2_$__cuda_sm3x_div_rn_noftz_f32_slowpath,@function
        .size           $__internal_2_$__cuda_sm3x_div_rn_noftz_f32_slowpath,(.L_x_191 - $__internal_2_$__cuda_sm3x_div_rn_noftz_f32_slowpath)
$__internal_2_$__cuda_sm3x_div_rn_noftz_f32_slowpath:
[----:B------:R-:W-:Y:S01]  /*2f90*/  SHF.R.U32.HI R24, RZ, 0x17, R18 ;  /* 0x00000017ff187819 */ /* 0x000fe20000011612 */
[----:B------:R-:W-:Y:S01]  /*2fa0*/  BSSY.RECONVERGENT B2, `(.L_x_114) ;  /* 0x0000063000027945 */ /* 0x000fe20003800200 */
[----:B------:R-:W-:Y:S02]  /*2fb0*/  SHF.R.U32.HI R31, RZ, 0x17, R20 ;  /* 0x00000017ff1f7819 */ /* 0x000fe40000011614 */
[----:B------:R-:W-:Y:S02]  /*2fc0*/  LOP3.LUT R24, R24, 0xff, RZ, 0xc0, !PT ;  /* 0x000000ff18187812 */ /* 0x000fe400078ec0ff */
[----:B------:R-:W-:Y:S02]  /*2fd0*/  LOP3.LUT R31, R31, 0xff, RZ, 0xc0, !PT ;  /* 0x000000ff1f1f7812 */ /* 0x000fe400078ec0ff */
[----:B------:R-:W-:Y:S02]  /*2fe0*/  IADD3 R32, PT, PT, R24, -0x1, RZ ;  /* 0xffffffff18207810 */ /* 0x000fe40007ffe0ff */
[----:B------:R-:W-:Y:S01]  /*2ff0*/  MOV R33, R18 ;  /* 0x0000001200217202 */ /* 0x000fe20000000f00 */
[----:B------:R-:W-:Y:S01]  /*3000*/  VIADD R30, R31, 0xffffffff ;  /* 0xffffffff1f1e7836 */ /* 0x000fe20000000000 */
[----:B------:R-:W-:-:S04]  /*3010*/  ISETP.GT.U32.AND P0, PT, R32, 0xfd, PT ;  /* 0x000000fd2000780c */ /* 0x000fc80003f04070 */
[----:B------:R-:W-:-:S13]  /*3020*/  ISETP.GT.U32.OR P0, PT, R30, 0xfd, P0 ;  /* 0x000000fd1e00780c */ /* 0x000fda0000704470 */
[----:B------:R-:W-:Y:S01]  /*3030*/  @!P0 MOV R21, RZ ;  /* 0x000000ff00158202 */ /* 0x000fe20000000f00 */
[----:B------:R-:W-:Y:S06]  /*3040*/  @!P0 BRA `(.L_x_115) ;  /* 0x00000000005c8947 */ /* 0x000fec0003800000 */
[----:B------:R-:W-:Y:S02]  /*3050*/  FSETP.GTU.FTZ.AND P0, PT, |R20|, +INF , PT ;  /* 0x7f8000001400780b */ /* 0x000fe40003f1c200 */
[----:B------:R-:W-:-:S04]  /*3060*/  FSETP.GTU.FTZ.AND P1, PT, |R18|, +INF , PT ;  /* 0x7f8000001200780b */ /* 0x000fc80003f3c200 */
[----:B------:R-:W-:-:S13]  /*3070*/  PLOP3.LUT P0, PT, P0, P1, PT, 0xf8, 0x8f ;  /* 0x00000000008f781c */ /* 0x000fda0000703f70 */
[----:B------:R-:W-:Y:S05]  /*3080*/  @P0 BRA `(.L_x_116) ;  /* 0x00000004004c0947 */ /* 0x000fea0003800000 */
[----:B------:R-:W-:-:S13]  /*3090*/  LOP3.LUT P0, RZ, R33, 0x7fffffff, R20, 0xc8, !PT ;  /* 0x7fffffff21ff7812 */ /* 0x000fda000780c814 */
[----:B------:R-:W-:Y:S05]  /*30a0*/  @!P0 BRA `(.L_x_117) ;  /* 0x00000004003c8947 */ /* 0x000fea0003800000 */
[----:B------:R-:W-:Y:S02]  /*30b0*/  FSETP.NEU.FTZ.AND P3, PT, |R20|, +INF , PT ;  /* 0x7f8000001400780b */ /* 0x000fe40003f7d200 */
[----:B------:R-:W-:Y:S02]  /*30c0*/  FSETP.NEU.FTZ.AND P1, PT, |R18|, +INF , PT ;  /* 0x7f8000001200780b */ /* 0x000fe40003f3d200 */
[----:B------:R-:W-:-:S11]  /*30d0*/  FSETP.NEU.FTZ.AND P0, PT, |R20|, +INF , PT ;  /* 0x7f8000001400780b */ /* 0x000fd60003f1d200 */
[----:B------:R-:W-:Y:S05]  /*30e0*/  @!P1 BRA !P3, `(.L_x_117) ;  /* 0x00000004002c9947 */ /* 0x000fea0005800000 */
[----:B------:R-:W-:-:S04]  /*30f0*/  LOP3.LUT P3, RZ, R20, 0x7fffffff, RZ, 0xc0, !PT ;  /* 0x7fffffff14ff7812 */ /* 0x000fc8000786c0ff */
[----:B------:R-:W-:-:S13]  /*3100*/  PLOP3.LUT P1, PT, P1, P3, PT, 0x2f, 0xf2 ;  /* 0x0000000000f2781c */ /* 0x000fda0000f26577 */
[----:B------:R-:W-:Y:S05]  /*3110*/  @P1 BRA `(.L_x_118) ;  /* 0x0000000400181947 */ /* 0x000fea0003800000 */
[----:B------:R-:W-:-:S04]  /*3120*/  LOP3.LUT P1, RZ, R33, 0x7fffffff, RZ, 0xc0, !PT ;  /* 0x7fffffff21ff7812 */ /* 0x000fc8000782c0ff */
[----:B------:R-:W-:-:S13]  /*3130*/  PLOP3.LUT P0, PT, P0, P1, PT, 0x2f, 0xf2 ;  /* 0x0000000000f2781c */ /* 0x000fda0000702577 */
[----:B------:R-:W-:Y:S05]  /*3140*/  @P0 BRA `(.L_x_119) ;  /* 0x0000000400000947 */ /* 0x000fea0003800000 */
[----:B------:R-:W-:Y:S02]  /*3150*/  ISETP.GE.AND P0, PT, R30, RZ, PT ;  /* 0x000000ff1e00720c */ /* 0x000fe40003f06270 */
[----:B------:R-:W-:-:S11]  /*3160*/  ISETP.GE.AND P1, PT, R32, RZ, PT ;  /* 0x000000ff2000720c */ /* 0x000fd60003f26270 */
[----:B------:R-:W-:Y:S01]  /*3170*/  @P0 IMAD.MOV.U32 R21, RZ, RZ, RZ ;  /* 0x000000ffff150224 */ /* 0x000fe200078e00ff */
[----:B------:R-:W-:Y:S01]  /*3180*/  @!P0 MOV R21, 0xffffffc0 ;  /* 0xffffffc000158802 */ /* 0x000fe20000000f00 */
[----:B------:R-:W-:Y:S01]  /*3190*/  @!P0 FFMA R20, R20, 1.84467440737095516160e+19, RZ ;  /* 0x5f80000014148823 */ /* 0x000fe200000000ff */
[----:B------:R-:W-:Y:S02]  /*31a0*/  @!P1 FFMA R33, R18, 1.84467440737095516160e+19, RZ ;  /* 0x5f80000012219823 */ /* 0x000fe400000000ff */
[----:B------:R-:W-:-:S07]  /*31b0*/  @!P1 IADD3 R21, PT, PT, R21, 0x40, RZ ;  /* 0x0000004015159810 */ /* 0x000fce0007ffe0ff */
.L_x_115:
[----:B------:R-:W-:Y:S01]  /*31c0*/  LEA R30, R24, 0xc0800000, 0x17 ;  /* 0xc0800000181e7811 */ /* 0x000fe200078eb8ff */
[----:B------:R-:W-:Y:S01]  /*31d0*/  BSSY.RECONVERGENT B3, `(.L_x_120) ;  /* 0x0000036000037945 */ /* 0x000fe20003800200 */
[----:B------:R-:W-:-:S03]  /*31e0*/  IADD3 R31, PT, PT, R31, -0x7f, RZ ;  /* 0xffffff811f1f7810 */ /* 0x000fc60007ffe0ff */
[----:B------:R-:W-:Y:S02]  /*31f0*/  IMAD.IADD R32, R33, 0x1, -R30 ;  /* 0x0000000121207824 */ /* 0x000fe400078e0a1e */
[C---:B------:R-:W-:Y:S02]  /*3200*/  IMAD R20, R31.reuse, -0x800000, R20 ;  /* 0xff8000001f147824 */ /* 0x040fe400078e0214 */
[----:B------:R0:W1:Y:S01]  /*3210*/  MUFU.RCP R30, R32 ;  /* 0x00000020001e7308 */ /* 0x0000620000001000 */
[----:B------:R-:W-:Y:S01]  /*3220*/  FADD.FTZ R35, -R32, -RZ ;  /* 0x800000ff20237221 */ /* 0x000fe20000010100 */
[----:B0-----:R-:W-:-:S04]  /*3230*/  IADD3 R32, PT, PT, R31, 0x7f, -R24 ;  /* 0x0000007f1f207810 */ /* 0x001fc80007ffe818 */
[----:B------:R-:W-:Y:S01]  /*3240*/  IADD3 R21, PT, PT, R32, R21, RZ ;  /* 0x0000001520157210 */ /* 0x000fe20007ffe0ff */
[----:B-1----:R-:W-:-:S04]  /*3250*/  FFMA R33, R30, R35, 1 ;  /* 0x3f8000001e217423 */ /* 0x002fc80000000023 */
[----:B------:R-:W-:-:S04]  /*3260*/  FFMA R33, R30, R33, R30 ;  /* 0x000000211e217223 */ /* 0x000fc8000000001e */
[----:B------:R-:W-:-:S04]  /*3270*/  FFMA R30, R20, R33, RZ ;  /* 0x00000021141e7223 */ /* 0x000fc800000000ff */
[----:B------:R-:W-:-:S04]  /*3280*/  FFMA R34, R35, R30, R20 ;  /* 0x0000001e23227223 */ /* 0x000fc80000000014 */
[----:B------:R-:W-:-:S04]  /*3290*/  FFMA R30, R33, R34, R30 ;  /* 0x00000022211e7223 */ /* 0x000fc8000000001e */
[----:B------:R-:W-:-:S04]  /*32a0*/  FFMA R35, R35, R30, R20 ;  /* 0x0000001e23237223 */ /* 0x000fc80000000014 */
[----:B------:R-:W-:-:S05]  /*32b0*/  FFMA R20, R33, R35, R30 ;  /* 0x0000002321147223 */ /* 0x000fca000000001e */
[----:B------:R-:W-:-:S04]  /*32c0*/  SHF.R.U32.HI R24, RZ, 0x17, R20 ;  /* 0x00000017ff187819 */ /* 0x000fc80000011614 */
[----:B------:R-:W-:-:S05]  /*32d0*/  LOP3.LUT R24, R24, 0xff, RZ, 0xc0, !PT ;  /* 0x000000ff18187812 */ /* 0x000fca00078ec0ff */
[----:B------:R-:W-:-:S05]  /*32e0*/  IMAD.IADD R24, R24, 0x1, R21 ;  /* 0x0000000118187824 */ /* 0x000fca00078e0215 */
[----:B------:R-:W-:-:S04]  /*32f0*/  IADD3 R31, PT, PT, R24, -0x1, RZ ;  /* 0xffffffff181f7810 */ /* 0x000fc80007ffe0ff */
[----:B------:R-:W-:-:S13]  /*3300*/  ISETP.GE.U32.AND P0, PT, R31, 0xfe, PT ;  /* 0x000000fe1f00780c */ /* 0x000fda0003f06070 */
[----:B------:R-:W-:Y:S05]  /*3310*/  @!P0 BRA `(.L_x_121) ;  /* 0x0000000000808947 */ /* 0x000fea0003800000 */
[----:B------:R-:W-:-:S13]  /*3320*/  ISETP.GT.AND P0, PT, R24, 0xfe, PT ;  /* 0x000000fe1800780c */ /* 0x000fda0003f04270 */
[----:B------:R-:W-:Y:S05]  /*3330*/  @P0 BRA `(.L_x_122) ;  /* 0x00000000006c0947 */ /* 0x000fea0003800000 */
[----:B------:R-:W-:-:S13]  /*3340*/  ISETP.GE.AND P0, PT, R24, 0x1, PT ;  /* 0x000000011800780c */ /* 0x000fda0003f06270 */
[----:B------:R-:W-:Y:S05]  /*3350*/  @P0 BRA `(.L_x_123) ;  /* 0x0000000000740947 */ /* 0x000fea0003800000 */
[----:B------:R-:W-:Y:S02]  /*3360*/  ISETP.GE.AND P0, PT, R24, -0x18, PT ;  /* 0xffffffe81800780c */ /* 0x000fe40003f06270 */
[----:B------:R-:W-:-:S11]  /*3370*/  LOP3.LUT R20, R20, 0x80000000, RZ, 0xc0, !PT ;  /* 0x8000000014147812 */ /* 0x000fd600078ec0ff */
[----:B------:R-:W-:Y:S05]  /*3380*/  @!P0 BRA `(.L_x_123) ;  /* 0x0000000000688947 */ /* 0x000fea0003800000 */
[-CC-:B------:R-:W-:Y:S01]  /*3390*/  FFMA.RZ R21, R33, R35.reuse, R30.reuse ;  /* 0x0000002321157223 */ /* 0x180fe2000000c01e */
[C---:B------:R-:W-:Y:S02]  /*33a0*/  IADD3 R32, PT, PT, R24.reuse, 0x20, RZ ;  /* 0x0000002018207810 */ /* 0x040fe40007ffe0ff */
[C---:B------:R-:W-:Y:S02]  /*33b0*/  ISETP.NE.AND P3, PT, R24.reuse, RZ, PT ;  /* 0x000000ff1800720c */ /* 0x040fe40003f65270 */
[----:B------:R-:W-:Y:S01]  /*33c0*/  LOP3.LUT R31, R21, 0x7fffff, RZ, 0xc0, !PT ;  /* 0x007fffff151f7812 */ /* 0x000fe200078ec0ff */
[CCC-:B------:R-:W-:Y:S01]  /*33d0*/  FFMA.RP R21, R33.reuse, R35.reuse, R30.reuse ;  /* 0x0000002321157223 */ /* 0x1c0fe2000000801e */
[----:B------:R-:W-:Y:S01]  /*33e0*/  ISETP.NE.AND P1, PT, R24, RZ, PT ;  /* 0x000000ff1800720c */ /* 0x000fe20003f25270 */
[----:B------:R-:W-:Y:S01]  /*33f0*/  FFMA.RM R30, R33, R35, R30 ;  /* 0x00000023211e7223 */ /* 0x000fe2000000401e */
[----:B------:R-:W-:Y:S01]  /*3400*/  LOP3.LUT R31, R31, 0x800000, RZ, 0xfc, !PT ;  /* 0x008000001f1f7812 */ /* 0x000fe200078efcff */
[----:B------:R-:W-:-:S03]  /*3410*/  IMAD.MOV R24, RZ, RZ, -R24 ;  /* 0x000000ffff187224 */ /* 0x000fc600078e0a18 */
[----:B------:R-:W-:Y:S02]  /*3420*/  SHF.L.U32 R32, R31, R32, RZ ;  /* 0x000000201f207219 */ /* 0x000fe400000006ff */
[----:B------:R-:W-:Y:S02]  /*3430*/  FSETP.NEU.FTZ.AND P0, PT, R21, R30, PT ;  /* 0x0000001e1500720b */ /* 0x000fe40003f1d000 */
[----:B------:R-:W-:Y:S02]  /*3440*/  SEL R24, R24, RZ, P3 ;  /* 0x000000ff18187207 */ /* 0x000fe40001800000 */
[----:B------:R-:W-:Y:S02]  /*3450*/  ISETP.NE.AND P1, PT, R32, RZ, P1 ;  /* 0x000000ff2000720c */ /* 0x000fe40000f25270 */
[----:B------:R-:W-:Y:S02]  /*3460*/  SHF.R.U32.HI R24, RZ, R24, R31 ;  /* 0x00000018ff187219 */ /* 0x000fe4000001161f */
[----:B------:R-:W-:-:S02]  /*3470*/  PLOP3.LUT P0, PT, P0, P1, PT, 0xf8, 0x8f ;  /* 0x00000000008f781c */ /* 0x000fc40000703f70 */
[----:B------:R-:W-:Y:S02]  /*3480*/  SHF.R.U32.HI R30, RZ, 0x1, R24 ;  /* 0x00000001ff1e7819 */ /* 0x000fe40000011618 */
[----:B------:R-:W-:-:S04]  /*3490*/  SEL R21, RZ, 0x1, !P0 ;  /* 0x00000001ff157807 */ /* 0x000fc80004000000 */
[----:B------:R-:W-:-:S04]  /*34a0*/  LOP3.LUT R21, R21, 0x1, R30, 0xf8, !PT ;  /* 0x0000000115157812 */ /* 0x000fc800078ef81e */
[----:B------:R-:W-:-:S04]  /*34b0*/  LOP3.LUT R21, R21, R24, RZ, 0xc0, !PT ;  /* 0x0000001815157212 */ /* 0x000fc800078ec0ff */
[----:B------:R-:W-:-:S04]  /*34c0*/  IADD3 R21, PT, PT, R30, R21, RZ ;  /* 0x000000151e157210 */ /* 0x000fc80007ffe0ff */
[----:B------:R-:W-:Y:S01]  /*34d0*/  LOP3.LUT R20, R21, R20, RZ, 0xfc, !PT ;  /* 0x0000001415147212 */ /* 0x000fe200078efcff */
[----:B------:R-:W-:Y:S06]  /*34e0*/  BRA `(.L_x_123) ;  /* 0x0000000000107947 */ /* 0x000fec0003800000 */
.L_x_122:
[----:B------:R-:W-:-:S04]  /*34f0*/  LOP3.LUT R20, R20, 0x80000000, RZ, 0xc0, !PT ;  /* 0x8000000014147812 */ /* 0x000fc800078ec0ff */
[----:B------:R-:W-:Y:S01]  /*3500*/  LOP3.LUT R20, R20, 0x7f800000, RZ, 0xfc, !PT ;  /* 0x7f80000014147812 */ /* 0x000fe200078efcff */
[----:B------:R-:W-:Y:S06]  /*3510*/  BRA `(.L_x_123) ;  /* 0x0000000000047947 */ /* 0x000fec0003800000 */
.L_x_121:
[----:B------:R-:W-:-:S07]  /*3520*/  LEA R20, R21, R20, 0x17 ;  /* 0x0000001415147211 */ /* 0x000fce00078eb8ff */
.L_x_123:
[----:B------:R-:W-:Y:S05]  /*3530*/  BSYNC.RECONVERGENT B3 ;  /* 0x0000000000037941 */ /* 0x000fea0003800200 */
.L_x_120:
[----:B------:R-:W-:Y:S05]  /*3540*/  BRA `(.L_x_124) ;  /* 0x0000000000207947 */ /* 0x000fea0003800000 */
.L_x_119:
[----:B------:R-:W-:-:S04]  /*3550*/  LOP3.LUT R20, R33, 0x80000000, R20, 0x48, !PT ;  /* 0x8000000021147812 */ /* 0x000fc800078e4814 */
[----:B------:R-:W-:Y:S01]  /*3560*/  LOP3.LUT R20, R20, 0x7f800000, RZ, 0xfc, !PT ;  /* 0x7f80000014147812 */ /* 0x000fe200078efcff */
[----:B------:R-:W-:Y:S06]  /*3570*/  BRA `(.L_x_124) ;  /* 0x0000000000147947 */ /* 0x000fec0003800000 */
.L_x_118:
[----:B------:R-:W-:Y:S01]  /*3580*/  LOP3.LUT R20, R33, 0x80000000, R20, 0x48, !PT ;  /* 0x8000000021147812 */ /* 0x000fe200078e4814 */
[----:B------:R-:W-:Y:S06]  /*3590*/  BRA `(.L_x_124) ;  /* 0x00000000000c7947 */ /* 0x000fec0003800000 */
.L_x_117:
[----:B------:R-:W0:Y:S01]  /*35a0*/  MUFU.RSQ R20, -QNAN ;  /* 0xffc0000000147908 */ /* 0x000e220000001400 */
[----:B------:R-:W-:Y:S05]  /*35b0*/  BRA `(.L_x_124) ;  /* 0x0000000000047947 */ /* 0x000fea0003800000 */
.L_x_116:
[----:B------:R-:W-:-:S07]  /*35c0*/  FADD.FTZ R20, R20, R18 ;  /* 0x0000001214147221 */ /* 0x000fce0000010000 */
.L_x_124:
[----:B------:R-:W-:Y:S05]  /*35d0*/  BSYNC.RECONVERGENT B2 ;  /* 0x0000000000027941 */ /* 0x000fea0003800200 */
.L_x_114:
[----:B------:R-:W-:Y:S02]  /*35e0*/  HFMA2 R21, -RZ, RZ, 0, 0 ;  /* 0x00000000ff157431 */ /* 0x000fe400000001ff */
[----:B0-----:R-:W-:Y:S01]  /*35f0*/  IMAD.MOV.U32 R30, RZ, RZ, R20 ;  /* 0x000000ffff1e7224 */ /* 0x001fe200078e0014 */
[----:B------:R-:W-:-:S04]  /*3600*/  MOV R20, R25 ;  /* 0x0000001900147202 */ /* 0x000fc80000000f00 */
[----:B------:R-:W-:Y:S05]  /*3610*/  RET.REL.NODEC R20 `(_Z29group_flash_attention_forwardPfS_S_S_S_iiiiiiiiii) ;  /* 0xffffffc814787950 */ /* 0x000fea0003c3ffff */
.L_x_125:
        /* <DEDUP_REMOVED lines=14> */
.L_x_191:


//--------------------- .text._Z12rope_forwardPffiiii --------------------------
	.section	.text._Z12rope_forwardPffiiii,"ax",@progbits
	.align	128
        .global         _Z12rope_forwardPffiiii
        .type           _Z12rope_forwardPffiiii,@function
        .size           _Z12rope_forwardPffiiii,(.L_x_193 - _Z12rope_forwardPffiiii)
        .other          _Z12rope_forwardPffiiii,@"STO_CUDA_ENTRY STV_DEFAULT"
_Z12rope_forwardPffiiii:
.text._Z12rope_forwardPffiiii:
[----:B------:R-:W0:Y:S08]  /*0000*/  LDC R1, c[0x0][0x37c] ;  /* 0x0000df00ff017b82 */ /* 0x000e300000000800 */
[----:B------:R-:W1:Y:S01]  /*0010*/  LDC R15, c[0x0][0x394] ;  /* 0x0000e500ff0f7b82 */ /* 0x000e620000000800 */
[----:B------:R-:W2:Y:S01]  /*0020*/  S2R R12, SR_TID.X ;  /* 0x00000000000c7919 */ /* 0x000ea20000002100 */
[----:B0-----:R-:W-:Y:S01]  /*0030*/  VIADD R1, R1, 0xffffffe0 ;  /* 0xffffffe001017836 */ /* 0x001fe20000000000 */
[----:B-1----:R-:W-:-:S04]  /*0040*/  LEA.HI R15, R15, R15, RZ, 0x1 ;  /* 0x0000000f0f0f7211 */ /* 0x002fc800078f08ff */
[----:B------:R-:W-:-:S04]  /*0050*/  SHF.R.S32.HI R15, RZ, 0x1, R15 ;  /* 0x00000001ff0f7819 */ /* 0x000fc8000001140f */
[----:B--2---:R-:W-:-:S13]  /*0060*/  ISETP.GE.AND P0, PT, R12, R15, PT ;  /* 0x0000000f0c00720c */ /* 0x004fda0003f06270 */
[----:B------:R-:W-:Y:S05]  /*0070*/  @P0 EXIT ;  /* 0x000000000000094d */ /* 0x000fea0003800000 */
[----:B------:R-:W0:Y:S01]  /*0080*/  LDC R11, c[0x0][0x388] ;  /* 0x0000e200ff0b7b82 */ /* 0x000e220000000800 */
[----:B------:R-:W-:Y:S01]  /*0090*/  IMAD.MOV.U32 R8, RZ, RZ, 0x3a2c32e4 ;  /* 0x3a2c32e4ff087424 */ /* 0x000fe200078e00ff */
[----:B------:R-:W1:Y:S01]  /*00a0*/  LDCU.64 UR6, c[0x0][0x358] ;  /* 0x00006b00ff0677ac */ /* 0x000e620008000a00 */
[C---:B0-----:R-:W-:Y:S01]  /*00b0*/  FMUL R0, |R11|.reuse, 16777216 ;  /* 0x4b8000000b007820 */ /* 0x041fe20000400200 */
[----:B------:R-:W-:-:S04]  /*00c0*/  FSETP.GEU.AND P0, PT, |R11|, 1.175494350822287508e-38, PT ;  /* 0x008000000b00780b */ /* 0x000fc80003f0e200 */
[----:B------:R-:W-:-:S05]  /*00d0*/  FSEL R0, R0, |R11|, !P0 ;  /* 0x4000000b00007208 */ /* 0x000fca0004000000 */
[----:B------:R-:W-:-:S05]  /*00e0*/  VIADD R2, R0, 0xc0cafb0d ;  /* 0xc0cafb0d00027836 */ /* 0x000fca0000000000 */
[----:B------:R-:W-:-:S05]  /*00f0*/  LOP3.LUT R3, R2, 0xff800000, RZ, 0xc0, !PT ;  /* 0xff80000002037812 */ /* 0x000fca00078ec0ff */
[----:B------:R-:W-:Y:S01]  /*0100*/  IMAD.IADD R0, R0, 0x1, -R3 ;  /* 0x0000000100007824 */ /* 0x000fe200078e0a03 */
[----:B------:R-:W-:-:S03]  /*0110*/  I2FP.F32.S32 R3, R3 ;  /* 0x0000000300037245 */ /* 0x000fc60000201400 */
[C---:B------:R-:W-:Y:S01]  /*0120*/  FADD R4, R0.reuse, 1 ;  /* 0x3f80000000047421 */ /* 0x040fe20000000000 */
[----:B------:R-:W-:Y:S01]  /*0130*/  FADD R2, R0, -1 ;  /* 0xbf80000000027421 */ /* 0x000fe20000000000 */
[----:B------:R-:W-:Y:S02]  /*0140*/  FSEL R0, RZ, -24, P0 ;  /* 0xc1c00000ff007808 */ /* 0x000fe40000000000 */
[----:B------:R-:W-:Y:S01]  /*0150*/  FSETP.NEU.AND P0, PT, |R11|, +INF , PT ;  /* 0x7f8000000b00780b */ /* 0x000fe20003f0d200 */
[----:B------:R-:W-:Y:S01]  /*0160*/  FADD R5, R2, R2 ;  /* 0x0000000202057221 */ /* 0x000fe20000000000 */
[----:B------:R-:W0:Y:S01]  /*0170*/  MUFU.RCP R4, R4 ;  /* 0x0000000400047308 */ /* 0x000e220000001000 */
[----:B------:R-:W-:Y:S01]  /*0180*/  FFMA R0, R3, 1.1920928955078125e-07, R0 ;  /* 0x3400000003007823 */ /* 0x000fe20000000000 */
[C---:B------:R-:W-:Y:S01]  /*0190*/  FSETP.EQ.OR P0, PT, R11.reuse, RZ, !P0 ;  /* 0x000000ff0b00720b */ /* 0x040fe20004702400 */
[----:B------:R-:W-:Y:S01]  /*01a0*/  FADD R11, R11, R11 ;  /* 0x0000000b0b0b7221 */ /* 0x000fe20000000000 */
[----:B0-----:R-:W-:-:S04]  /*01b0*/  FMUL R5, R4, R5 ;  /* 0x0000000504057220 */ /* 0x001fc80000400000 */
[----:B------:R-:W-:Y:S01]  /*01c0*/  FADD R6, R2, -R5 ;  /* 0x8000000502067221 */ /* 0x000fe20000000000 */
[CC--:B------:R-:W-:Y:S01]  /*01d0*/  FMUL R3, R5.reuse, R5.reuse ;  /* 0x0000000505037220 */ /* 0x0c0fe20000400000 */
[----:B------:R-:W-:Y:S02]  /*01e0*/  FFMA R9, R5, 1.4426950216293334961, R0 ;  /* 0x3fb8aa3b05097823 */ /* 0x000fe40000000000 */
[----:B------:R-:W-:Y:S01]  /*01f0*/  FADD R7, R6, R6 ;  /* 0x0000000606077221 */ /* 0x000fe20000000000 */
[C---:B------:R-:W-:Y:S01]  /*0200*/  FFMA R6, R3.reuse, R8, 0.0032181653659790754318 ;  /* 0x3b52e7db03067423 */ /* 0x040fe20000000008 */
[----:B------:R-:W-:Y:S02]  /*0210*/  FADD R0, R0, -R9 ;  /* 0x8000000900007221 */ /* 0x000fe40000000000 */
[----:B------:R-:W-:Y:S01]  /*0220*/  FFMA R7, R2, -R5, R7 ;  /* 0x8000000502077223 */ /* 0x000fe20000000007 */
[----:B------:R-:W-:Y:S01]  /*0230*/  FFMA R6, R3, R6, 0.018033718690276145935 ;  /* 0x3c93bb7303067423 */ /* 0x000fe20000000006 */
[----:B------:R-:W-:-:S02]  /*0240*/  FFMA R0, R5, 1.4426950216293334961, R0 ;  /* 0x3fb8aa3b05007823 */ /* 0x000fc40000000000 */
[----:B------:R-:W-:Y:S01]  /*0250*/  FMUL R7, R4, R7 ;  /* 0x0000000704077220 */ /* 0x000fe20000400000 */
[----:B------:R-:W-:-:S03]  /*0260*/  FFMA R6, R3, R6, 0.12022458761930465698 ;  /* 0x3df6384f03067423 */ /* 0x000fc60000000006 */
[----:B------:R-:W-:Y:S01]  /*0270*/  FFMA R0, R7, 1.4426950216293334961, R0 ;  /* 0x3fb8aa3b07007823 */ /* 0x000fe20000000000 */
[----:B------:R-:W-:-:S03]  /*0280*/  FMUL R6, R3, R6 ;  /* 0x0000000603067220 */ /* 0x000fc60000400000 */
[----:B------:R-:W-:Y:S01]  /*0290*/  FFMA R0, R5, 1.9251366722983220825e-08, R0 ;  /* 0x32a55e3405007823 */ /* 0x000fe20000000000 */
[----:B------:R-:W-:-:S04]  /*02a0*/  FMUL R2, R6, 3 ;  /* 0x4040000006027820 */ /* 0x000fc80000400000 */
[----:B------:R-:W-:-:S04]  /*02b0*/  FFMA R7, R7, R2, R0 ;  /* 0x0000000207077223 */ /* 0x000fc80000000000 */
[----:B------:R-:W-:-:S04]  /*02c0*/  FFMA R6, R5, R6, R7 ;  /* 0x0000000605067223 */ /* 0x000fc80000000007 */
[----:B------:R-:W-:-:S04]  /*02d0*/  FADD R14, R9, R6 ;  /* 0x00000006090e7221 */ /* 0x000fc80000000000 */
[----:B------:R-:W-:-:S04]  /*02e0*/  FADD R13, -R9, R14 ;  /* 0x0000000e090d7221 */ /* 0x000fc80000000100 */
[----:B-1----:R-:W-:-:S07]  /*02f0*/  FADD R13, R6, -R13 ;  /* 0x8000000d060d7221 */ /* 0x002fce0000000000 */
.L_x_140:
[----:B0-----:R-:W0:Y:S01]  /*0300*/  S2R R3, SR_CTAID.Y ;  /* 0x0000000000037919 */ /* 0x001e220000002600 */
[----:B------:R-:W0:Y:S08]  /*0310*/  S2UR UR4, SR_CTAID.X ;  /* 0x00000000000479c3 */ /* 0x000e300000002500 */
[----:B------:R-:W0:Y:S08]  /*0320*/  LDC.64 R16, c[0x0][0x390] ;  /* 0x0000e400ff107b82 */ /* 0x000e300000000a00 */
[----:B------:R-:W1:Y:S01]  /*0330*/  LDC.64 R4, c[0x0][0x380] ;  /* 0x0000e000ff047b82 */ /* 0x000e620000000a00 */
[----:B0-----:R-:W-:-:S04]  /*0340*/  IMAD R0, R16, UR4, R3 ;  /* 0x0000000410007c24 */ /* 0x001fc8000f8e0203 */
[----:B------:R-:W-:-:S04]  /*0350*/  IMAD R3, R0, R17, R12 ;  /* 0x0000001100037224 */ /* 0x000fc800078e020c */
[----:B-1----:R-:W-:-:S05]  /*0360*/  IMAD.WIDE R4, R3, 0x4, R4 ;  /* 0x0000000403047825 */ /* 0x002fca00078e0204 */
[----:B------:R0:W5:Y:S01]  /*0370*/  LDG.E R10, desc[UR6][R4.64] ;  /* 0x00000006040a7981 */ /* 0x000162000c1e1900 */
[----:B------:R-:W-:-:S05]  /*0380*/  IMAD.WIDE R6, R15, 0x4, R4 ;  /* 0x000000040f067825 */ /* 0x000fca00078e0204 */
[----:B------:R0:W5:Y:S01]  /*0390*/  LDG.E R8, desc[UR6][R6.64] ;  /* 0x0000000606087981 */ /* 0x000162000c1e1900 */
[----:B------:R-:W-:-:S04]  /*03a0*/  I2FP.F32.S32 R17, R17 ;  /* 0x0000001100117245 */ /* 0x000fc80000201400 */
[----:B------:R-:W1:Y:S01]  /*03b0*/  MUFU.RCP R2, R17 ;  /* 0x0000001100027308 */ /* 0x000e620000001000 */
[----:B------:R-:W-:-:S05]  /*03c0*/  IMAD.SHL.U32 R0, R12, 0x2, RZ ;  /* 0x000000020c007824 */ /* 0x000fca00078e00ff */
[----:B------:R-:W-:-:S04]  /*03d0*/  I2FP.F32.U32 R0, R0 ;  /* 0x0000000000007245 */ /* 0x000fc80000201000 */
[----:B------:R-:W2:Y:S01]  /*03e0*/  FCHK P1, R0, R17 ;  /* 0x0000001100007302 */ /* 0x000ea20000020000 */
[----:B-1----:R-:W-:-:S04]  /*03f0*/  FFMA R3, -R17, R2, 1 ;  /* 0x3f80000011037423 */ /* 0x002fc80000000102 */
[----:B------:R-:W-:-:S04]  /*0400*/  FFMA R3, R2, R3, R2 ;  /* 0x0000000302037223 */ /* 0x000fc80000000002 */
[----:B------:R-:W-:Y:S01]  /*0410*/  FFMA R2, R0, R3, RZ ;  /* 0x0000000300027223 */ /* 0x000fe200000000ff */
[----:B------:R-:W-:Y:S03]  /*0420*/  BSSY.RECONVERGENT B0, `(.L_x_126) ;  /* 0x0000007000007945 */ /* 0x000fe60003800200 */
[----:B------:R-:W-:-:S04]  /*0430*/  FFMA R9, -R17, R2, R0 ;  /* 0x0000000211097223 */ /* 0x000fc80000000100 */
[----:B------:R-:W-:Y:S01]  /*0440*/  FFMA R3, R3, R9, R2 ;  /* 0x0000000903037223 */ /* 0x000fe20000000002 */
[----:B0-2---:R-:W-:Y:S06]  /*0450*/  @!P1 BRA `(.L_x_127) ;  /* 0x00000000000c9947 */ /* 0x005fec0003800000 */
[----:B------:R-:W-:-:S07]  /*0460*/  MOV R2, 0x480 ;  /* 0x0000048000027802 */ /* 0x000fce0000000f00 */
[----:B-----5:R-:W-:Y:S05]  /*0470*/  CALL.REL.NOINC `($__internal_4_$__cuda_sm3x_div_rn_noftz_f32_slowpath) ;  /* 0x0000001000887944 */ /* 0x020fea0003c00000 */
[----:B------:R-:W-:-:S07]  /*0480*/  IMAD.MOV.U32 R3, RZ, RZ, R0 ;  /* 0x000000ffff037224 */ /* 0x000fce00078e0000 */
.L_x_127:
[----:B------:R-:W-:Y:S05]  /*0490*/  BSYNC.RECONVERGENT B0 ;  /* 0x0000000000007941 */ /* 0x000fea0003800200 */
.L_x_126:
[CC--:B------:R-:W-:Y:S01]  /*04a0*/  FMUL R9, R14.reuse, R3.reuse ;  /* 0x000000030e097220 */ /* 0x0c0fe20000400000 */
[----:B------:R-:W-:Y:S01]  /*04b0*/  IMAD.MOV.U32 R16, RZ, RZ, 0x391fcb8e ;  /* 0x391fcb8eff107424 */ /* 0x000fe200078e00ff */
[----:B------:R-:W-:Y:S02]  /*04c0*/  BSSY.RECONVERGENT B0, `(.L_x_128) ;  /* 0x0000033000007945 */ /* 0x000fe40003800200 */
[----:B------:R-:W0:Y:S01]  /*04d0*/  FRND R2, R9 ;  /* 0x0000000900027307 */ /* 0x000e220000201000 */
[-C--:B------:R-:W-:Y:S01]  /*04e0*/  FFMA R0, R14, R3.reuse, -R9 ;  /* 0x000000030e007223 */ /* 0x080fe20000000809 */
[C---:B------:R-:W-:Y:S02]  /*04f0*/  FSETP.GT.AND P2, PT, |R9|.reuse, 152, PT ;  /* 0x431800000900780b */ /* 0x040fe40003f44200 */
[----:B------:R-:W-:Y:S01]  /*0500*/  FSETP.GEU.AND P3, PT, R9, RZ, PT ;  /* 0x000000ff0900720b */ /* 0x000fe20003f6e000 */
[----:B------:R-:W-:-:S03]  /*0510*/  FFMA R0, R13, R3, R0 ;  /* 0x000000030d007223 */ /* 0x000fc60000000000 */
[----:B------:R1:W-:Y:S01]  /*0520*/  F2I.NTZ R18, R9 ;  /* 0x0000000900127305 */ /* 0x0003e20000203100 */
[----:B0-----:R-:W-:Y:S01]  /*0530*/  FADD R17, R9, -R2 ;  /* 0x8000000209117221 */ /* 0x001fe20000000000 */
[----:B------:R-:W-:Y:S01]  /*0540*/  FSETP.GT.AND P1, PT, R2, RZ, PT ;  /* 0x000000ff0200720b */ /* 0x000fe20003f24000 */
[C---:B------:R-:W-:Y:S01]  /*0550*/  FMUL R2, R3.reuse, 0.5 ;  /* 0x3f00000003027820 */ /* 0x040fe20000400000 */
[----:B-1----:R-:W-:Y:S02]  /*0560*/  IMAD.MOV.U32 R9, RZ, RZ, 0x3f800000 ;  /* 0x3f800000ff097424 */ /* 0x002fe400078e00ff */
[----:B------:R-:W-:Y:S01]  /*0570*/  FADD R17, R0, R17 ;  /* 0x0000001100117221 */ /* 0x000fe20000000000 */
[----:B------:R-:W-:Y:S02]  /*0580*/  SEL R19, RZ, 0x83000000, P1 ;  /* 0x83000000ff137807 */ /* 0x000fe40000800000 */
[----:B------:R-:W-:Y:S01]  /*0590*/  FSETP.NEU.AND P1, PT, R3, RZ, PT ;  /* 0x000000ff0300720b */ /* 0x000fe20003f2d000 */
[C---:B------:R-:W-:Y:S01]  /*05a0*/  FFMA R0, R17.reuse, R16, 0.0013391353422775864601 ;  /* 0x3aaf85ed11007423 */ /* 0x040fe20000000010 */
[----:B------:R-:W0:Y:S03]  /*05b0*/  FRND.TRUNC R2, R2 ;  /* 0x0000000200027307 */ /* 0x000e26000020d000 */
[----:B------:R-:W-:-:S02]  /*05c0*/  FFMA R16, R17, R0, 0.0096188392490148544312 ;  /* 0x3c1d985611107423 */ /* 0x000fc40000000000 */
[----:B------:R-:W1:Y:S02]  /*05d0*/  LDC R0, c[0x0][0x388] ;  /* 0x0000e200ff007b82 */ /* 0x000e640000000800 */
[----:B------:R-:W-:-:S04]  /*05e0*/  FFMA R16, R17, R16, 0.055503588169813156128 ;  /* 0x3d6357bb11107423 */ /* 0x000fc80000000010 */
[----:B------:R-:W-:-:S04]  /*05f0*/  FFMA R16, R17, R16, 0.24022644758224487305 ;  /* 0x3e75fdec11107423 */ /* 0x000fc80000000010 */
[----:B------:R-:W-:Y:S01]  /*0600*/  FFMA R16, R17, R16, 0.69314718246459960938 ;  /* 0x3f31721811107423 */ /* 0x000fe20000000010 */
[----:B0-----:R-:W-:-:S03]  /*0610*/  FADD R2, R2, R2 ;  /* 0x0000000202027221 */ /* 0x001fc60000000000 */
[----:B------:R-:W-:Y:S01]  /*0620*/  FFMA R16, R17, R16, 1 ;  /* 0x3f80000011107423 */ /* 0x000fe20000000010 */
[----:B------:R-:W-:Y:S02]  /*0630*/  VIADD R17, R19, 0x7f000000 ;  /* 0x7f00000013117836 */ /* 0x000fe40000000000 */
[----:B------:R-:W-:Y:S02]  /*0640*/  IMAD R19, R18, 0x800000, -R19 ;  /* 0x0080000012137824 */ /* 0x000fe400078e0a13 */
[----:B------:R-:W-:-:S04]  /*0650*/  FMUL R16, R16, R17 ;  /* 0x0000001110107220 */ /* 0x000fc80000400000 */
[----:B------:R-:W-:Y:S01]  /*0660*/  FMUL R16, R16, R19 ;  /* 0x0000001310107220 */ /* 0x000fe20000400000 */
[----:B-1----:R-:W-:Y:S02]  /*0670*/  FSETP.EQ.OR P1, PT, R0, 1, !P1 ;  /* 0x3f8000000000780b */ /* 0x002fe40004f22400 */
[----:B------:R-:W-:-:S11]  /*0680*/  @P2 FSEL R16, RZ, +INF , !P3 ;  /* 0x7f800000ff102808 */ /* 0x000fd60005800000 */
[----:B------:R-:W-:Y:S05]  /*0690*/  @P1 BRA `(.L_x_129) ;  /* 0x0000000000541947 */ /* 0x000fea0003800000 */
[----:B------:R-:W-:-:S04]  /*06a0*/  FSETP.NAN.AND P1, PT, |R3|, |R3|, PT ;  /* 0x400000030300720b */ /* 0x000fc80003f28200 */
[----:B------:R-:W-:-:S13]  /*06b0*/  FSETP.NUM.AND P1, PT, |R0|, |R0|, !P1 ;  /* 0x400000000000720b */ /* 0x000fda0004f27200 */
[----:B------:R-:W-:Y:S01]  /*06c0*/  @!P1 FADD R9, R3, R0 ;  /* 0x0000000003099221 */ /* 0x000fe20000000000 */
[----:B------:R-:W-:Y:S06]  /*06d0*/  @!P1 BRA `(.L_x_129) ;  /* 0x0000000000449947 */ /* 0x000fec0003800000 */
[----:B------:R-:W-:Y:S01]  /*06e0*/  FADD R2, -R2, R3 ;  /* 0x0000000302027221 */ /* 0x000fe20000000100 */
[----:B------:R-:W-:Y:S06]  /*06f0*/  @!P0 BRA `(.L_x_130) ;  /* 0x0000000000188947 */ /* 0x000fec0003800000 */
[----:B------:R-:W-:Y:S02]  /*0700*/  FSETP.NEU.AND P1, PT, |R2|, 1, PT ;  /* 0x3f8000000200780b */ /* 0x000fe40003f2d200 */
[----:B------:R-:W-:Y:S02]  /*0710*/  FSETP.GEU.AND P2, PT, R3, RZ, PT ;  /* 0x000000ff0300720b */ /* 0x000fe40003f4e000 */
[----:B------:R-:W-:-:S04]  /*0720*/  LOP3.LUT R0, R11, 0x7f800000, RZ, 0x3c, !PT ;  /* 0x7f8000000b007812 */ /* 0x000fc800078e3cff */
[----:B------:R-:W-:-:S05]  /*0730*/  SEL R9, R0, R11, !P2 ;  /* 0x0000000b00097207 */ /* 0x000fca0005000000 */
[----:B------:R-:W-:Y:S01]  /*0740*/  @P1 LOP3.LUT R9, R9, 0x7fffffff, RZ, 0xc0, !PT ;  /* 0x7fffffff09091812 */ /* 0x000fe200078ec0ff */
[----:B------:R-:W-:Y:S06]  /*0750*/  BRA `(.L_x_129) ;  /* 0x0000000000247947 */ /* 0x000fec0003800000 */
.L_x_130:
[----:B------:R-:W-:-:S04]  /*0760*/  FSETP.NEU.AND P1, PT, |R3|, +INF , PT ;  /* 0x7f8000000300780b */ /* 0x000fc80003f2d200 */
[----:B------:R-:W-:-:S04]  /*0770*/  FSETP.EQ.AND P1, PT, R0, -1, !P1 ;  /* 0xbf8000000000780b */ /* 0x000fc80004f22000 */
[----:B------:R-:W-:Y:S02]  /*0780*/  FSETP.GEU.OR P2, PT, R0, RZ, P1 ;  /* 0x000000ff0000720b */ /* 0x000fe40000f4e400 */
[----:B------:R-:W-:-:S11]  /*0790*/  FSEL R9, R16, 1, !P1 ;  /* 0x3f80000010097808 */ /* 0x000fd60004800000 */
[----:B------:R-:W0:Y:S01]  /*07a0*/  @!P2 FRND.FLOOR R0, R3 ;  /* 0x000000030000a307 */ /* 0x000e220000205000 */
[----:B------:R-:W-:Y:S02]  /*07b0*/  @!P2 FSETP.NEU.AND P4, PT, |R2|, 1, PT ;  /* 0x3f8000000200a80b */ /* 0x000fe40003f8d200 */
[----:B0-----:R-:W-:Y:S02]  /*07c0*/  @!P2 FSETP.NEU.AND P3, PT, R3, R0, PT ;  /* 0x000000000300a20b */ /* 0x001fe40003f6d000 */
[----:B------:R-:W-:-:S04]  /*07d0*/  @!P2 FSEL R0, R16, -R16, P4 ;  /* 0x800000101000a208 */ /* 0x000fc80002000000 */
[----:B------:R-:W-:-:S07]  /*07e0*/  @!P2 FSEL R9, R0, +QNAN , !P3 ;  /* 0x7fffffff0009a808 */ /* 0x000fce0005800000 */
.L_x_129:
[----:B------:R-:W-:Y:S05]  /*07f0*/  BSYNC.RECONVERGENT B0 ;  /* 0x0000000000007941 */ /* 0x000fea0003800200 */
.L_x_128:
[----:B------:R-:W-:Y:S01]  /*0800*/  VIADD R0, R9, 0x1800000 ;  /* 0x0180000009007836 */ /* 0x000fe20000000000 */
[----:B------:R-:W-:Y:S04]  /*0810*/  BSSY.RECONVERGENT B0, `(.L_x_131) ;  /* 0x000000d000007945 */ /* 0x000fe80003800200 */
[----:B------:R-:W-:-:S04]  /*0820*/  LOP3.LUT R0, R0, 0x7f800000, RZ, 0xc0, !PT ;  /* 0x7f80000000007812 */ /* 0x000fc800078ec0ff */
[----:B------:R-:W-:-:S13]  /*0830*/  ISETP.GT.U32.AND P1, PT, R0, 0x1ffffff, PT ;  /* 0x01ffffff0000780c */ /* 0x000fda0003f24070 */
[----:B------:R-:W-:Y:S05]  /*0840*/  @P1 BRA `(.L_x_132) ;  /* 0x0000000000141947 */ /* 0x000fea0003800000 */
[----:B------:R-:W-:Y:S02]  /*0850*/  MOV R0, R9 ;  /* 0x0000000900007202 */ /* 0x000fe40000000f00 */
[----:B------:R-:W-:-:S07]  /*0860*/  MOV R16, 0x880 ;  /* 0x0000088000107802 */ /* 0x000fce0000000f00 */
[----:B-----5:R-:W-:Y:S05]  /*0870*/  CALL.REL.NOINC `($__internal_3_$__cuda_sm20_rcp_rn_f32_slowpath) ;  /* 0x0000000800b87944 */ /* 0x020fea0003c00000 */
[----:B------:R-:W-:Y:S01]  /*0880*/  IMAD.MOV.U32 R0, RZ, RZ, R3 ;  /* 0x000000ffff007224 */ /* 0x000fe200078e0003 */
[----:B------:R-:W-:Y:S06]  /*0890*/  BRA `(.L_x_133) ;  /* 0x0000000000107947 */ /* 0x000fec0003800000 */
.L_x_132:
[----:B------:R-:W0:Y:S02]  /*08a0*/  MUFU.RCP R0, R9 ;  /* 0x0000000900007308 */ /* 0x000e240000001000 */
[----:B0-----:R-:W-:-:S04]  /*08b0*/  FFMA R2, R0, R9, -1 ;  /* 0xbf80000000027423 */ /* 0x001fc80000000009 */
[----:B------:R-:W-:-:S04]  /*08c0*/  FADD.FTZ R3, -R2, -RZ ;  /* 0x800000ff02037221 */ /* 0x000fc80000010100 */
[----:B------:R-:W-:-:S07]  /*08d0*/  FFMA R0, R0, R3, R0 ;  /* 0x0000000300007223 */ /* 0x000fce0000000000 */
.L_x_133:
[----:B------:R-:W-:Y:S05]  /*08e0*/  BSYNC.RECONVERGENT B0 ;  /* 0x0000000000007941 */ /* 0x000fea0003800200 */
.L_x_131:
[----:B------:R-:W0:Y:S01]  /*08f0*/  LDCU UR4, c[0x0][0x398] ;  /* 0x00007300ff0477ac */ /* 0x000e220008000800 */
[----:B------:R-:W-:Y:S01]  /*0900*/  BSSY.RECONVERGENT B0, `(.L_x_134) ;  /* 0x0000044000007945 */ /* 0x000fe20003800200 */
[----:B0-----:R-:W-:-:S05]  /*0910*/  I2FP.F32.S32 R9, UR4 ;  /* 0x0000000400097c45 */ /* 0x001fca0008201400 */
[----:B------:R-:W-:-:S04]  /*0920*/  FMUL R9, R9, R0 ;  /* 0x0000000009097220 */ /* 0x000fc80000400000 */
[C---:B------:R-:W-:Y:S01]  /*0930*/  FMUL R0, R9.reuse, 0.63661974668502807617 ;  /* 0x3f22f98309007820 */ /* 0x040fe20000400000 */
[----:B------:R-:W-:-:S05]  /*0940*/  FSETP.GE.AND P1, PT, |R9|, 105615, PT ;  /* 0x47ce47800900780b */ /* 0x000fca0003f26200 */
[----:B------:R-:W0:Y:S02]  /*0950*/  F2I.NTZ R0, R0 ;  /* 0x0000000000007305 */ /* 0x000e240000203100 */
[----:B0-----:R-:W-:Y:S01]  /*0960*/  I2FP.F32.S32 R24, R0 ;  /* 0x0000000000187245 */ /* 0x001fe20000201400 */
[----:B------:R-:W-:-:S04]  /*0970*/  IMAD.MOV.U32 R25, RZ, RZ, R0 ;  /* 0x000000ffff197224 */ /* 0x000fc800078e0000 */
[----:B------:R-:W-:-:S04]  /*0980*/  FFMA R3, R24, -1.5707962512969970703, R9 ;  /* 0xbfc90fda18037823 */ /* 0x000fc80000000009 */
[----:B------:R-:W-:-:S04]  /*0990*/  FFMA R3, R24, -7.5497894158615963534e-08, R3 ;  /* 0xb3a2216818037823 */ /* 0x000fc80000000003 */
[----:B------:R-:W-:-:S04]  /*09a0*/  FFMA R24, R24, -5.3903029534742383927e-15, R3 ;  /* 0xa7c234c518187823 */ /* 0x000fc80000000003 */
[----:B------:R-:W-:Y:S01]  /*09b0*/  IMAD.MOV.U32 R2, RZ, RZ, R24 ;  /* 0x000000ffff027224 */ /* 0x000fe200078e0018 */
[----:B------:R-:W-:Y:S06]  /*09c0*/  @!P1 BRA `(.L_x_135) ;  /* 0x0000000000dc9947 */ /* 0x000fec0003800000 */
[----:B------:R-:W-:-:S13]  /*09d0*/  FSETP.NEU.AND P1, PT, |R9|, +INF , PT ;  /* 0x7f8000000900780b */ /* 0x000fda0003f2d200 */
[----:B------:R-:W-:Y:S01]  /*09e0*/  @!P1 FMUL R2, RZ, R9 ;  /* 0x00000009ff029220 */ /* 0x000fe20000400000 */
[----:B------:R-:W-:Y:S01]  /*09f0*/  @!P1 IMAD.MOV.U32 R0, RZ, RZ, RZ ;  /* 0x000000ffff009224 */ /* 0x000fe200078e00ff */
[----:B------:R-:W-:Y:S06]  /*0a00*/  @!P1 BRA `(.L_x_135) ;  /* 0x0000000000cc9947 */ /* 0x000fec0003800000 */
[----:B------:R-:W-:Y:S01]  /*0a10*/  IMAD.SHL.U32 R2, R9, 0x100, RZ ;  /* 0x0000010009027824 */ /* 0x000fe200078e00ff */
[----:B------:R-:W0:Y:S01]  /*0a20*/  LDCU.64 UR8, c[0x4][0x28] ;  /* 0x01000500ff0877ac */ /* 0x000e220008000a00 */
[----:B------:R-:W-:Y:S02]  /*0a30*/  IMAD.MOV.U32 R18, RZ, RZ, RZ ;  /* 0x000000ffff127224 */ /* 0x000fe400078e00ff */
[----:B------:R-:W-:Y:S01]  /*0a40*/  IMAD.MOV.U32 R0, RZ, RZ, R1 ;  /* 0x000000ffff007224 */ /* 0x000fe200078e0001 */
[----:B------:R-:W-:Y:S01]  /*0a50*/  LOP3.LUT R21, R2, 0x80000000, RZ, 0xfc, !PT ;  /* 0x8000000002157812 */ /* 0x000fe200078efcff */
[----:B------:R-:W-:Y:S01]  /*0a60*/  UMOV UR5, URZ ;  /* 0x000000ff00057c82 */ /* 0x000fe20008000000 */
[----:B------:R-:W-:-:S05]  /*0a70*/  UMOV UR4, URZ ;  /* 0x000000ff00047c82 */ /* 0x000fca0008000000 */
.L_x_136:
[----:B0-----:R-:W-:Y:S02]  /*0a80*/  IMAD.U32 R2, RZ, RZ, UR8 ;  /* 0x00000008ff027e24 */ /* 0x001fe4000f8e00ff */
[----:B------:R-:W-:-:S05]  /*0a90*/  IMAD.U32 R3, RZ, RZ, UR9 ;  /* 0x00000009ff037e24 */ /* 0x000fca000f8e00ff */
[----:B------:R-:W2:Y:S01]  /*0aa0*/  LDG.E.CONSTANT R2, desc[UR6][R2.64] ;  /* 0x0000000602027981 */ /* 0x000ea2000c1e9900 */
[----:B------:R-:W-:Y:S02]  /*0ab0*/  UIADD3 UR8, UP0, UPT, UR8, 0x4, URZ ;  /* 0x0000000408087890 */ /* 0x000fe4000ff1e0ff */
[----:B------:R-:W-:Y:S02]  /*0ac0*/  UIADD3 UR4, UPT, UPT, UR4, 0x1, URZ ;  /* 0x0000000104047890 */ /* 0x000fe4000fffe0ff */
[----:B------:R-:W-:Y:S02]  /*0ad0*/  UIADD3.X UR9, UPT, UPT, URZ, UR9, URZ, UP0, !UPT ;  /* 0x00000009ff097290 */ /* 0x000fe400087fe4ff */
[----:B------:R-:W-:Y:S01]  /*0ae0*/  UISETP.NE.AND UP0, UPT, UR4, 0x6, UPT ;  /* 0x000000060400788c */ /* 0x000fe2000bf05270 */
[----:B--2---:R-:W-:-:S03]  /*0af0*/  IMAD.WIDE.U32 R16, R2, R21, RZ ;  /* 0x0000001502107225 */ /* 0x004fc600078e00ff */
[----:B------:R-:W-:-:S04]  /*0b00*/  IADD3 R19, P1, PT, R16, R18, RZ ;  /* 0x0000001210137210 */ /* 0x000fc80007f3e0ff */
[----:B------:R-:W-:Y:S01]  /*0b10*/  IADD3.X R18, PT, PT, R17, UR5, RZ, P1, !PT ;  /* 0x0000000511127c10 */ /* 0x000fe20008ffe4ff */
[----:B------:R0:W-:Y:S02]  /*0b20*/  STL [R0], R19 ;  /* 0x0000001300007387 */ /* 0x0001e40000100800 */
[----:B0-----:R-:W-:Y:S01]  /*0b30*/  IADD3 R0, PT, PT, R0, 0x4, RZ ;  /* 0x0000000400007810 */ /* 0x001fe20007ffe0ff */
[----:B------:R-:W-:Y:S06]  /*0b40*/  BRA.U UP0, `(.L_x_136) ;  /* 0xfffffffd00cc7547 */ /* 0x000fec000b83ffff */
[----:B------:R-:W-:Y:S01]  /*0b50*/  SHF.R.U32.HI R16, RZ, 0x17, R9 ;  /* 0x00000017ff107819 */ /* 0x000fe20000011609 */
[----:B------:R0:W-:Y:S03]  /*0b60*/  STL [R1+0x18], R18 ;  /* 0x0000181201007387 */ /* 0x0001e60000100800 */
[C---:B------:R-:W-:Y:S02]  /*0b70*/  LOP3.LUT R0, R16.reuse, 0xe0, RZ, 0xc0, !PT ;  /* 0x000000e010007812 */ /* 0x040fe400078ec0ff */
[----:B------:R-:W-:-:S03]  /*0b80*/  LOP3.LUT P1, RZ, R16, 0x1f, RZ, 0xc0, !PT ;  /* 0x0000001f10ff7812 */ /* 0x000fc6000782c0ff */
[----:B------:R-:W-:-:S05]  /*0b90*/  VIADD R0, R0, 0xffffff80 ;  /* 0xffffff8000007836 */ /* 0x000fca0000000000 */
[----:B------:R-:W-:-:S05]  /*0ba0*/  SHF.R.U32.HI R0, RZ, 0x5, R0 ;  /* 0x00000005ff007819 */ /* 0x000fca0000011600 */
[----:B------:R-:W-:-:S05]  /*0bb0*/  IMAD R19, R0, -0x4, R1 ;  /* 0xfffffffc00137824 */ /* 0x000fca00078e0201 */
[----:B------:R-:W2:Y:S04]  /*0bc0*/  LDL R0, [R19+0x18] ;  /* 0x0000180013007983 */ /* 0x000ea80000100800 */
[----:B------:R-:W2:Y:S04]  /*0bd0*/  LDL R3, [R19+0x14] ;  /* 0x0000140013037983 */ /* 0x000ea80000100800 */
[----:B------:R-:W3:Y:S01]  /*0be0*/  @P1 LDL R2, [R19+0x10] ;  /* 0x0000100013021983 */ /* 0x000ee20000100800 */
[----:B------:R-:W-:Y:S01]  /*0bf0*/  LOP3.LUT R16, R16, 0x1f, RZ, 0xc0, !PT ;  /* 0x0000001f10107812 */ /* 0x000fe200078ec0ff */
[----:B------:R-:W-:Y:S01]  /*0c00*/  UMOV UR4, 0x54442d19 ;  /* 0x54442d1900047882 */ /* 0x000fe20000000000 */
[----:B------:R-:W-:-:S02]  /*0c10*/  UMOV UR5, 0x3bf921fb ;  /* 0x3bf921fb00057882 */ /* 0x000fc40000000000 */
[-C--:B--2---:R-:W-:Y:S02]  /*0c20*/  @P1 SHF.L.W.U32.HI R0, R3, R16.reuse, R0 ;  /* 0x0000001003001219 */ /* 0x084fe40000010e00 */
[----:B---3--:R-:W-:Y:S02]  /*0c30*/  @P1 SHF.L.W.U32.HI R3, R2, R16, R3 ;  /* 0x0000001002031219 */ /* 0x008fe40000010e03 */
[----:B------:R-:W-:Y:S02]  /*0c40*/  ISETP.GE.AND P1, PT, R9, RZ, PT ;  /* 0x000000ff0900720c */ /* 0x000fe40003f26270 */
[C---:B------:R-:W-:Y:S01]  /*0c50*/  SHF.L.W.U32.HI R16, R3.reuse, 0x2, R0 ;  /* 0x0000000203107819 */ /* 0x040fe20000010e00 */
[----:B------:R-:W-:-:S03]  /*0c60*/  IMAD.SHL.U32 R3, R3, 0x4, RZ ;  /* 0x0000000403037824 */ /* 0x000fc600078e00ff */
[----:B------:R-:W-:Y:S02]  /*0c70*/  SHF.R.S32.HI R17, RZ, 0x1f, R16 ;  /* 0x0000001fff117819 */ /* 0x000fe40000011410 */
[----:B------:R-:W-:Y:S02]  /*0c80*/  LOP3.LUT R20, R16, R9, RZ, 0x3c, !PT ;  /* 0x0000000910147212 */ /* 0x000fe400078e3cff */
[C---:B------:R-:W-:Y:S02]  /*0c90*/  LOP3.LUT R2, R17.reuse, R3, RZ, 0x3c, !PT ;  /* 0x0000000311027212 */ /* 0x040fe400078e3cff */
[----:B------:R-:W-:Y:S02]  /*0ca0*/  LOP3.LUT R3, R17, R16, RZ, 0x3c, !PT ;  /* 0x0000001011037212 */ /* 0x000fe400078e3cff */
[----:B------:R-:W-:Y:S02]  /*0cb0*/  SHF.R.U32.HI R17, RZ, 0x1e, R0 ;  /* 0x0000001eff117819 */ /* 0x000fe40000011600 */
[----:B------:R-:W-:-:S02]  /*0cc0*/  ISETP.GE.AND P2, PT, R20, RZ, PT ;  /* 0x000000ff1400720c */ /* 0x000fc40003f46270 */
[----:B------:R-:W0:Y:S01]  /*0cd0*/  I2F.F64.S64 R2, R2 ;  /* 0x0000000200027312 */ /* 0x000e220000301c00 */
[----:B------:R-:W-:-:S05]  /*0ce0*/  LEA.HI R0, R16, R17, RZ, 0x1 ;  /* 0x0000001110007211 */ /* 0x000fca00078f08ff */
[----:B------:R-:W-:-:S04]  /*0cf0*/  IMAD.MOV R16, RZ, RZ, -R0 ;  /* 0x000000ffff107224 */ /* 0x000fc800078e0a00 */
[----:B------:R-:W-:Y:S01]  /*0d00*/  @!P1 IMAD.MOV.U32 R0, RZ, RZ, R16 ;  /* 0x000000ffff009224 */ /* 0x000fe200078e0010 */
[----:B0-----:R-:W-:-:S10]  /*0d10*/  DMUL R18, R2, UR4 ;  /* 0x0000000402127c28 */ /* 0x001fd40008000000 */
[----:B------:R-:W0:Y:S02]  /*0d20*/  F2F.F32.F64 R18, R18 ;  /* 0x0000001200127310 */ /* 0x000e240000301000 */
[----:B0-----:R-:W-:-:S07]  /*0d30*/  FSEL R2, -R18, R18, !P2 ;  /* 0x0000001212027208 */ /* 0x001fce0005000100 */
.L_x_135:
[----:B------:R-:W-:Y:S05]  /*0d40*/  BSYNC.RECONVERGENT B0 ;  /* 0x0000000000007941 */ /* 0x000fea0003800200 */
.L_x_134:
[----:B------:R-:W-:Y:S01]  /*0d50*/  LOP3.LUT R17, R0, 0x1, RZ, 0xc0, !PT ;  /* 0x0000000100117812 */ /* 0x000fe200078ec0ff */
[----:B------:R-:W-:Y:S02]  /*0d60*/  IMAD.MOV.U32 R20, RZ, RZ, 0x37cbac00 ;  /* 0x37cbac00ff147424 */ /* 0x000fe400078e00ff */
[----:B------:R-:W-:Y:S01]  /*0d70*/  FMUL R3, R2, R2 ;  /* 0x0000000202037220 */ /* 0x000fe20000400000 */
[----:B------:R-:W-:Y:S01]  /*0d80*/  IMAD.MOV.U32 R22, RZ, RZ, 0x3c0885e4 ;  /* 0x3c0885e4ff167424 */ /* 0x000fe200078e00ff */
[----:B------:R-:W-:Y:S01]  /*0d90*/  ISETP.NE.U32.AND P1, PT, R17, 0x1, PT ;  /* 0x000000011100780c */ /* 0x000fe20003f25070 */
[----:B------:R-:W-:Y:S02]  /*0da0*/  VIADD R17, R0, 0x1 ;  /* 0x0000000100117836 */ /* 0x000fe40000000000 */
[----:B------:R-:W-:Y:S01]  /*0db0*/  FFMA R16, R3, R20, -0.0013887860113754868507 ;  /* 0xbab607ed03107423 */ /* 0x000fe20000000014 */
[----:B------:R-:W-:Y:S01]  /*0dc0*/  IMAD.MOV.U32 R23, RZ, RZ, 0x3e2aaaa8 ;  /* 0x3e2aaaa8ff177424 */ /* 0x000fe200078e00ff */
[----:B------:R-:W-:Y:S01]  /*0dd0*/  FSEL R0, R22, 0.041666727513074874878, !P1 ;  /* 0x3d2aaabb16007808 */ /* 0x000fe20004800000 */
[----:B------:R-:W-:Y:S01]  /*0de0*/  BSSY.RECONVERGENT B0, `(.L_x_137) ;  /* 0x000003f000007945 */ /* 0x000fe20003800200 */
[----:B------:R-:W-:-:S02]  /*0df0*/  LOP3.LUT P2, RZ, R17, 0x2, RZ, 0xc0, !PT ;  /* 0x0000000211ff7812 */ /* 0x000fc4000784c0ff */
[----:B------:R-:W-:Y:S02]  /*0e00*/  FSEL R16, R16, -0.00019574658654164522886, P1 ;  /* 0xb94d415310107808 */ /* 0x000fe40000800000 */
[----:B------:R-:W-:Y:S02]  /*0e10*/  FSEL R21, R2, 1, !P1 ;  /* 0x3f80000002157808 */ /* 0x000fe40004800000 */
[----:B------:R-:W-:Y:S01]  /*0e20*/  FSEL R17, -R23, -0.4999999701976776123, !P1 ;  /* 0xbeffffff17117808 */ /* 0x000fe20004800100 */
[----:B------:R-:W-:Y:S01]  /*0e30*/  FFMA R16, R3, R16, R0 ;  /* 0x0000001003107223 */ /* 0x000fe20000000000 */
[----:B------:R-:W-:Y:S01]  /*0e40*/  FSETP.GE.AND P1, PT, |R9|, 105615, PT ;  /* 0x47ce47800900780b */ /* 0x000fe20003f26200 */
[C---:B------:R-:W-:Y:S02]  /*0e50*/  FFMA R0, R3.reuse, R21, RZ ;  /* 0x0000001503007223 */ /* 0x040fe400000000ff */
[----:B------:R-:W-:-:S04]  /*0e60*/  FFMA R16, R3, R16, R17 ;  /* 0x0000001003107223 */ /* 0x000fc80000000011 */
[----:B------:R-:W-:-:S04]  /*0e70*/  FFMA R21, R0, R16, R21 ;  /* 0x0000001000157223 */ /* 0x000fc80000000015 */
[----:B------:R-:W-:Y:S02]  /*0e80*/  @P2 FADD R21, RZ, -R21 ;  /* 0x80000015ff152221 */ /* 0x000fe40000000000 */
[----:B------:R-:W-:Y:S05]  /*0e90*/  @!P1 BRA `(.L_x_138) ;  /* 0x0000000000cc9947 */ /* 0x000fea0003800000 */
[----:B------:R-:W-:-:S13]  /*0ea0*/  FSETP.NEU.AND P1, PT, |R9|, +INF , PT ;  /* 0x7f8000000900780b */ /* 0x000fda0003f2d200 */
[----:B------:R-:W-:Y:S01]  /*0eb0*/  @!P1 FMUL R24, RZ, R9 ;  /* 0x00000009ff189220 */ /* 0x000fe20000400000 */
[----:B------:R-:W-:Y:S01]  /*0ec0*/  @!P1 IMAD.MOV.U32 R25, RZ, RZ, RZ ;  /* 0x000000ffff199224 */ /* 0x000fe200078e00ff */
[----:B------:R-:W-:Y:S06]  /*0ed0*/  @!P1 BRA `(.L_x_138) ;  /* 0x0000000000bc9947 */ /* 0x000fec0003800000 */
[----:B------:R-:W0:Y:S01]  /*0ee0*/  LDC.64 R2, c[0x4][0x28] ;  /* 0x01000a00ff027b82 */ /* 0x000e220000000a00 */
[----:B------:R-:W-:Y:S01]  /*0ef0*/  SHF.L.U32 R16, R9, 0x8, RZ ;  /* 0x0000000809107819 */ /* 0x000fe200000006ff */
[----:B------:R-:W-:Y:S01]  /*0f00*/  IMAD.MOV.U32 R24, RZ, RZ, RZ ;  /* 0x000000ffff187224 */ /* 0x000fe200078e00ff */
[----:B------:R-:W-:Y:S01]  /*0f10*/  UMOV UR4, URZ ;  /* 0x000000ff00047c82 */ /* 0x000fe20008000000 */
[----:B------:R-:W-:Y:S01]  /*0f20*/  IMAD.MOV.U32 R0, RZ, RZ, RZ ;  /* 0x000000ffff007224 */ /* 0x000fe200078e00ff */
[----:B------:R-:W-:-:S07]  /*0f30*/  LOP3.LUT R27, R16, 0x80000000, RZ, 0xfc, !PT ;  /* 0x80000000101b7812 */ /* 0x000fce00078efcff */
.L_x_139:
[----:B0-----:R-:W-:-:S06]  /*0f40*/  IMAD.WIDE.U32 R16, R0, 0x4, R2 ;  /* 0x0000000400107825 */ /* 0x001fcc00078e0002 */
[----:B------:R-:W2:Y:S01]  /*0f50*/  LDG.E.CONSTANT R16, desc[UR6][R16.64] ;  /* 0x0000000610107981 */ /* 0x000ea2000c1e9900 */
[C---:B-1----:R-:W-:Y:S02]  /*0f60*/  IMAD R25, R0.reuse, 0x4, R1 ;  /* 0x0000000400197824 */ /* 0x042fe400078e0201 */
[----:B------:R-:W-:-:S05]  /*0f70*/  VIADD R0, R0, 0x1 ;  /* 0x0000000100007836 */ /* 0x000fca0000000000 */
[----:B------:R-:W-:Y:S01]  /*0f80*/  ISETP.NE.AND P1, PT, R0, 0x6, PT ;  /* 0x000000060000780c */ /* 0x000fe20003f25270 */
[----:B--2---:R-:W-:-:S03]  /*0f90*/  IMAD.WIDE.U32 R18, R16, R27, RZ ;  /* 0x0000001b10127225 */ /* 0x004fc600078e00ff */
[----:B------:R-:W-:-:S04]  /*0fa0*/  IADD3 R18, P2, PT, R18, R24, RZ ;  /* 0x0000001812127210 */ /* 0x000fc80007f5e0ff */
[----:B------:R-:W-:Y:S01]  /*0fb0*/  IADD3.X R24, PT, PT, R19, UR4, RZ, P2, !PT ;  /* 0x0000000413187c10 */ /* 0x000fe200097fe4ff */
[----:B------:R1:W-:Y:S04]  /*0fc0*/  STL [R25], R18 ;  /* 0x0000001219007387 */ /* 0x0003e80000100800 */
[----:B------:R-:W-:Y:S05]  /*0fd0*/  @P1 BRA `(.L_x_139) ;  /* 0xfffffffc00d81947 */ /* 0x000fea000383ffff */
[----:B------:R-:W-:Y:S01]  /*0fe0*/  SHF.R.U32.HI R2, RZ, 0x17, R9 ;  /* 0x00000017ff027819 */ /* 0x000fe20000011609 */
[----:B------:R0:W-:Y:S03]  /*0ff0*/  STL [R1+0x18], R24 ;  /* 0x0000181801007387 */ /* 0x0001e60000100800 */
[C---:B------:R-:W-:Y:S02]  /*1000*/  LOP3.LUT R0, R2.reuse, 0xe0, RZ, 0xc0, !PT ;  /* 0x000000e002007812 */ /* 0x040fe400078ec0ff */
[----:B------:R-:W-:-:S03]  /*1010*/  LOP3.LUT P1, RZ, R2, 0x1f, RZ, 0xc0, !PT ;  /* 0x0000001f02ff7812 */ /* 0x000fc6000782c0ff */
[----:B------:R-:W-:-:S05]  /*1020*/  VIADD R0, R0, 0xffffff80 ;  /* 0xffffff8000007836 */ /* 0x000fca0000000000 */
[----:B------:R-:W-:-:S05]  /*1030*/  SHF.R.U32.HI R0, RZ, 0x5, R0 ;  /* 0x00000005ff007819 */ /* 0x000fca0000011600 */
[----:B------:R-:W-:-:S05]  /*1040*/  IMAD R17, R0, -0x4, R1 ;  /* 0xfffffffc00117824 */ /* 0x000fca00078e0201 */
[----:B-1----:R-:W2:Y:S04]  /*1050*/  LDL R18, [R17+0x18] ;  /* 0x0000180011127983 */ /* 0x002ea80000100800 */
[----:B------:R-:W2:Y:S04]  /*1060*/  LDL R3, [R17+0x14] ;  /* 0x0000140011037983 */ /* 0x000ea80000100800 */
[----:B------:R-:W3:Y:S01]  /*1070*/  @P1 LDL R0, [R17+0x10] ;  /* 0x0000100011001983 */ /* 0x000ee20000100800 */
[----:B------:R-:W-:Y:S01]  /*1080*/  LOP3.LUT R2, R2, 0x1f, RZ, 0xc0, !PT ;  /* 0x0000001f02027812 */ /* 0x000fe200078ec0ff */
[----:B------:R-:W-:Y:S01]  /*1090*/  UMOV UR4, 0x54442d19 ;  /* 0x54442d1900047882 */ /* 0x000fe20000000000 */
[----:B------:R-:W-:Y:S01]  /*10a0*/  UMOV UR5, 0x3bf921fb ;  /* 0x3bf921fb00057882 */ /* 0x000fe20000000000 */
[----:B------:R-:W-:-:S02]  /*10b0*/  ISETP.GE.AND P2, PT, R9, RZ, PT ;  /* 0x000000ff0900720c */ /* 0x000fc40003f46270 */
[-C--:B--2---:R-:W-:Y:S02]  /*10c0*/  @P1 SHF.L.W.U32.HI R18, R3, R2.reuse, R18 ;  /* 0x0000000203121219 */ /* 0x084fe40000010e12 */
[----:B---3--:R-:W-:Y:S02]  /*10d0*/  @P1 SHF.L.W.U32.HI R3, R0, R2, R3 ;  /* 0x0000000200031219 */ /* 0x008fe40000010e03 */
[--C-:B------:R-:W-:Y:S02]  /*10e0*/  SHF.R.U32.HI R25, RZ, 0x1e, R18.reuse ;  /* 0x0000001eff197819 */ /* 0x100fe40000011612 */
[C---:B------:R-:W-:Y:S01]  /*10f0*/  SHF.L.W.U32.HI R0, R3.reuse, 0x2, R18 ;  /* 0x0000000203007819 */ /* 0x040fe20000010e12 */
[----:B------:R-:W-:-:S03]  /*1100*/  IMAD.SHL.U32 R3, R3, 0x4, RZ ;  /* 0x0000000403037824 */ /* 0x000fc600078e00ff */
[----:B------:R-:W-:Y:S02]  /*1110*/  SHF.R.S32.HI R16, RZ, 0x1f, R0 ;  /* 0x0000001fff107819 */ /* 0x000fe40000011400 */
[----:B------:R-:W-:Y:S02]  /*1120*/  LEA.HI R25, R0, R25, RZ, 0x1 ;  /* 0x0000001900197211 */ /* 0x000fe400078f08ff */
[C---:B------:R-:W-:Y:S02]  /*1130*/  LOP3.LUT R2, R16.reuse, R3, RZ, 0x3c, !PT ;  /* 0x0000000310027212 */ /* 0x040fe400078e3cff */
[----:B------:R-:W-:Y:S02]  /*1140*/  LOP3.LUT R3, R16, R0, RZ, 0x3c, !PT ;  /* 0x0000000010037212 */ /* 0x000fe400078e3cff */
[----:B------:R-:W-:Y:S01]  /*1150*/  LOP3.LUT R9, R0, R9, RZ, 0x3c, !PT ;  /* 0x0000000900097212 */ /* 0x000fe200078e3cff */
[----:B------:R-:W-:-:S03]  /*1160*/  IMAD.MOV R0, RZ, RZ, -R25 ;  /* 0x000000ffff007224 */ /* 0x000fc600078e0a19 */
[----:B------:R-:W1:Y:S01]  /*1170*/  I2F.F64.S64 R2, R2 ;  /* 0x0000000200027312 */ /* 0x000e620000301c00 */
[----:B------:R-:W-:Y:S01]  /*1180*/  ISETP.GE.AND P1, PT, R9, RZ, PT ;  /* 0x000000ff0900720c */ /* 0x000fe20003f26270 */
[----:B------:R-:W-:Y:S01]  /*1190*/  @!P2 IMAD.MOV.U32 R25, RZ, RZ, R0 ;  /* 0x000000ffff19a224 */ /* 0x000fe200078e0000 */
[----:B-1----:R-:W-:-:S10]  /*11a0*/  DMUL R16, R2, UR4 ;  /* 0x0000000402107c28 */ /* 0x002fd40008000000 */
[----:B------:R-:W0:Y:S02]  /*11b0*/  F2F.F32.F64 R16, R16 ;  /* 0x0000001000107310 */ /* 0x000e240000301000 */
[----:B0-----:R-:W-:-:S07]  /*11c0*/  FSEL R24, -R16, R16, !P1 ;  /* 0x0000001010187208 */ /* 0x001fce0004800100 */
.L_x_138:
[----:B------:R-:W-:Y:S05]  /*11d0*/  BSYNC.RECONVERGENT B0 ;  /* 0x0000000000007941 */ /* 0x000fea0003800200 */
.L_x_137:
[----:B------:R-:W-:Y:S01]  /*11e0*/  FMUL R3, R24, R24 ;  /* 0x0000001818037220 */ /* 0x000fe20000400000 */
[C---:B------:R-:W-:Y:S01]  /*11f0*/  LOP3.LUT R0, R25.reuse, 0x1, RZ, 0xc0, !PT ;  /* 0x0000000119007812 */ /* 0x040fe200078ec0ff */
[----:B------:R-:W-:Y:S01]  /*1200*/  VIADD R12, R12, 0x80 ;  /* 0x000000800c0c7836 */ /* 0x000fe20000000000 */
[----:B------:R-:W-:Y:S01]  /*1210*/  LOP3.LUT P2, RZ, R25, 0x2, RZ, 0xc0, !PT ;  /* 0x0000000219ff7812 */ /* 0x000fe2000784c0ff */
[----:B------:R-:W-:Y:S01]  /*1220*/  FFMA R20, R3, R20, -0.0013887860113754868507 ;  /* 0xbab607ed03147423 */ /* 0x000fe20000000014 */
[----:B------:R-:W-:-:S04]  /*1230*/  ISETP.NE.U32.AND P1, PT, R0, 0x1, PT ;  /* 0x000000010000780c */ /* 0x000fc80003f25070 */
[----:B------:R-:W-:Y:S02]  /*1240*/  FSEL R22, R22, 0.041666727513074874878, P1 ;  /* 0x3d2aaabb16167808 */ /* 0x000fe40000800000 */
[----:B------:R-:W-:Y:S02]  /*1250*/  FSEL R20, R20, -0.00019574658654164522886, !P1 ;  /* 0xb94d415314147808 */ /* 0x000fe40004800000 */
[----:B------:R-:W-:Y:S02]  /*1260*/  FSEL R24, R24, 1, P1 ;  /* 0x3f80000018187808 */ /* 0x000fe40000800000 */
[----:B------:R-:W-:Y:S01]  /*1270*/  FSEL R23, -R23, -0.4999999701976776123, P1 ;  /* 0xbeffffff17177808 */ /* 0x000fe20000800100 */
[C---:B------:R-:W-:Y:S01]  /*1280*/  FFMA R20, R3.reuse, R20, R22 ;  /* 0x0000001403147223 */ /* 0x040fe20000000016 */
[----:B------:R-:W-:Y:S01]  /*1290*/  ISETP.GE.AND P1, PT, R12, R15, PT ;  /* 0x0000000f0c00720c */ /* 0x000fe20003f26270 */
[C---:B------:R-:W-:Y:S02]  /*12a0*/  FFMA R9, R3.reuse, R24, RZ ;  /* 0x0000001803097223 */ /* 0x040fe400000000ff */
[----:B------:R-:W-:-:S04]  /*12b0*/  FFMA R20, R3, R20, R23 ;  /* 0x0000001403147223 */ /* 0x000fc80000000017 */
[----:B------:R-:W-:-:S04]  /*12c0*/  FFMA R9, R9, R20, R24 ;  /* 0x0000001409097223 */ /* 0x000fc80000000018 */
[----:B------:R-:W-:-:S04]  /*12d0*/  @P2 FADD R9, RZ, -R9 ;  /* 0x80000009ff092221 */ /* 0x000fc80000000000 */
[-C--:B-----5:R-:W-:Y:S01]  /*12e0*/  FMUL R3, R8, R9.reuse ;  /* 0x0000000908037220 */ /* 0x0a0fe20000400000 */
[----:B------:R-:W-:-:S03]  /*12f0*/  FMUL R9, R10, R9 ;  /* 0x000000090a097220 */ /* 0x000fc60000400000 */
[-C--:B------:R-:W-:Y:S01]  /*1300*/  FFMA R3, R10, R21.reuse, -R3 ;  /* 0x000000150a037223 */ /* 0x080fe20000000803 */
[----:B------:R-:W-:-:S04]  /*1310*/  FFMA R9, R8, R21, R9 ;  /* 0x0000001508097223 */ /* 0x000fc80000000009 */
[----:B------:R0:W-:Y:S04]  /*1320*/  STG.E desc[UR6][R4.64], R3 ;  /* 0x0000000304007986 */ /* 0x0001e8000c101906 */
[----:B------:R0:W-:Y:S01]  /*1330*/  STG.E desc[UR6][R6.64], R9 ;  /* 0x0000000906007986 */ /* 0x0001e2000c101906 */
[----:B------:R-:W-:Y:S05]  /*1340*/  @!P1 BRA `(.L_x_140) ;  /* 0xffffffec00ec9947 */ /* 0x000fea000383ffff */
[----:B------:R-:W-:Y:S05]  /*1350*/  EXIT ;  /* 0x000000000000794d */ /* 0x000fea0003800000 */
        .weak           $__internal_3_$__cuda_sm20_rcp_rn_f32_slowpath
        .type           $__internal_3_$__cuda_sm20_rcp_rn_f32_slowpath,@function
        .size           $__internal_3_$__cuda_sm20_rcp_rn_f32_slowpath,($__internal_4_$__cuda_sm3x_div_rn_noftz_f32_slowpath - $__internal_3_$__cuda_sm20_rcp_rn_f32_slowpath)
$__internal_3_$__cuda_sm20_rcp_rn_f32_slowpath:
[----:B------:R-:W-:Y:S01]  /*1360*/  SHF.L.U32 R2, R0, 0x1, RZ ;  /* 0x0000000100027819 */ /* 0x000fe200000006ff */
[----:B------:R-:W-:Y:S03]  /*1370*/  BSSY.RECONVERGENT B1, `(.L_x_141) ;  /* 0x0000030000017945 */ /* 0x000fe60003800200 */
        /* <DEDUP_REMOVED lines=13> */
.L_x_142:
[----:B------:R-:W-:-:S05]  /*1450*/  VIADD R3, R2, 0xffffff03 ;  /* 0xffffff0302037836 */ /* 0x000fca0000000000 */
        /* <DEDUP_REMOVED lines=23> */
[----:B------:R-:W-:-:S05]  /*15d0*/  SEL R3, RZ, 0x1, !P1 ;  /* 0x00000001ff037807 */ /* 0x000fca0004800000 */
[----:B------:R-:W-:-:S05]  /*15e0*/  IMAD.MOV R3, RZ, RZ, -R3 ;  /* 0x000000ffff037224 */ /* 0x000fca00078e0a03 */
[----:B------:R-:W-:Y:S01]  /*15f0*/  ISETP.GE.AND P1, PT, R3, RZ, PT ;  /* 0x000000ff0300720c */ /* 0x000fe20003f26270 */
[----:B------:R-:W-:-:S05]  /*1600*/  VIADD R3, R2, 0xffffff04 ;  /* 0xffffff0402037836 */ /* 0x000fca0000000000 */
[----:B------:R-:W-:-:S07]  /*1610*/  SHF.R.U32.HI R3, RZ, R3, R18 ;  /* 0x00000003ff037219 */ /* 0x000fce0000011612 */
[----:B------:R-:W-:-:S04]  /*1620*/  @!P1 VIADD R3, R3, 0x1 ;  /* 0x0000000103039836 */ /* 0x000fc80000000000 */
[----:B------:R-:W-:-:S05]  /*1630*/  @!P2 IMAD.SHL.U32 R3, R3, 0x2, RZ ;  /* 0x000000020303a824 */ /* 0x000fca00078e00ff */
[----:B------:R-:W-:Y:S01]  /*1640*/  LOP3.LUT R3, R3, 0x80000000, R0, 0xf8, !PT ;  /* 0x8000000003037812 */ /* 0x000fe200078ef800 */
[----:B------:R-:W-:Y:S06]  /*1650*/  BRA `(.L_x_143) ;  /* 0x0000000000047947 */ /* 0x000fec0003800000 */
.L_x_144:
[----:B------:R0:W1:Y:S02]  /*1660*/  MUFU.RCP R3, R0 ;  /* 0x0000000000037308 */ /* 0x0000640000001000 */
.L_x_143:
[----:B------:R-:W-:Y:S05]  /*1670*/  BSYNC.RECONVERGENT B1 ;  /* 0x0000000000017941 */ /* 0x000fea0003800200 */
.L_x_141:
[----:B------:R-:W-:-:S04]  /*1680*/  IMAD.MOV.U32 R17, RZ, RZ, 0x0 ;  /* 0x00000000ff117424 */ /* 0x000fc800078e00ff */
[----:B01----:R-:W-:Y:S05]  /*1690*/  RET.REL.NODEC R16 `(_Z12rope_forwardPffiiii) ;  /* 0xffffffe810587950 */ /* 0x003fea0003c3ffff */
        .weak           $__internal_4_$__cuda_sm3x_div_rn_noftz_f32_slowpath
        .type           $__internal_4_$__cuda_sm3x_div_rn_noftz_f32_slowpath,@function
        .size           $__internal_4_$__cuda_sm3x_div_rn_noftz_f32_slowpath,(.L_x_193 - $__internal_4_$__cuda_sm3x_div_rn_noftz_f32_slowpath)
$__internal_4_$__cuda_sm3x_div_rn_noftz_f32_slowpath:
[----:B------:R-:W-:Y:S01]  /*16a0*/  SHF.R.U32.HI R9, RZ, 0x17, R17 ;  /* 0x00000017ff097819 */ /* 0x000fe20000011611 */
[----:B------:R-:W-:Y:S01]  /*16b0*/  BSSY.RECONVERGENT B1, `(.L_x_145) ;  /* 0x0000064000017945 */ /* 0x000fe20003800200 */
[--C-:B------:R-:W-:Y:S01]  /*16c0*/  SHF.R.U32.HI R3, RZ, 0x17, R0.reuse ;  /* 0x00000017ff037819 */ /* 0x100fe20000011600 */
[----:B------:R-:W-:Y:S01]  /*16d0*/  IMAD.MOV.U32 R18, RZ, RZ, R0 ;  /* 0x000000ffff127224 */ /* 0x000fe200078e0000 */
[----:B------:R-:W-:Y:S02]  /*16e0*/  LOP3.LUT R9, R9, 0xff, RZ, 0xc0, !PT ;  /* 0x000000ff09097812 */ /* 0x000fe400078ec0ff */
[----:B------:R-:W-:Y:S02]  /*16f0*/  LOP3.LUT R20, R3, 0xff, RZ, 0xc0, !PT ;  /* 0x000000ff03147812 */ /* 0x000fe400078ec0ff */
[----:B------:R-:W-:-:S03]  /*1700*/  IADD3 R19, PT, PT, R9, -0x1, RZ ;  /* 0xffffffff09137810 */ /* 0x000fc60007ffe0ff */
[----:B------:R-:W-:Y:S01]  /*1710*/  VIADD R21, R20, 0xffffffff ;  /* 0xffffffff14157836 */ /* 0x000fe20000000000 */
[----:B------:R-:W-:-:S04]  /*1720*/  ISETP.GT.U32.AND P1, PT, R19, 0xfd, PT ;  /* 0x000000fd1300780c */ /* 0x000fc80003f24070 */
[----:B------:R-:W-:-:S13]  /*1730*/  ISETP.GT.U32.OR P1, PT, R21, 0xfd, P1 ;  /* 0x000000fd1500780c */ /* 0x000fda0000f24470 */
[----:B------:R-:W-:Y:S01]  /*1740*/  @!P1 IMAD.MOV.U32 R16, RZ, RZ, RZ ;  /* 0x000000ffff109224 */ /* 0x000fe200078e00ff */
[----:B------:R-:W-:Y:S06]  /*1750*/  @!P1 BRA `(.L_x_146) ;  /* 0x0000000000609947 */ /* 0x000fec0003800000 */
[----:B------:R-:W-:Y:S01]  /*1760*/  FSETP.GTU.FTZ.AND P1, PT, |R0|, +INF , PT ;  /* 0x7f8000000000780b */ /* 0x000fe20003f3c200 */
[----:B------:R-:W-:Y:S01]  /*1770*/  IMAD.MOV.U32 R3, RZ, RZ, R17 ;  /* 0x000000ffff037224 */ /* 0x000fe200078e0011 */
[----:B------:R-:W-:-:S04]  /*1780*/  FSETP.GTU.FTZ.AND P2, PT, |R17|, +INF , PT ;  /* 0x7f8000001100780b */ /* 0x000fc80003f5c200 */
[----:B------:R-:W-:-:S13]  /*1790*/  PLOP3.LUT P1, PT, P1, P2, PT, 0xf8, 0x8f ;  /* 0x00000000008f781c */ /* 0x000fda0000f25f70 */
[----:B------:R-:W-:Y:S05]  /*17a0*/  @P1 BRA `(.L_x_147) ;  /* 0x00000004004c1947 */ /* 0x000fea0003800000 */
[----:B------:R-:W-:-:S13]  /*17b0*/  LOP3.LUT P1, RZ, R17, 0x7fffffff, R18, 0xc8, !PT ;  /* 0x7fffffff11ff7812 */ /* 0x000fda000782c812 */
[----:B------:R-:W-:Y:S05]  /*17c0*/  @!P1 BRA `(.L_x_148) ;  /* 0x00000004003c9947 */ /* 0x000fea0003800000 */
[C---:B------:R-:W-:Y:S02]  /*17d0*/  FSETP.NEU.FTZ.AND P3, PT, |R0|.reuse, +INF , PT ;  /* 0x7f8000000000780b */ /* 0x040fe40003f7d200 */
        /* <DEDUP_REMOVED lines=11> */
[----:B------:R-:W-:Y:S02]  /*1890*/  @P1 IMAD.MOV.U32 R16, RZ, RZ, RZ ;  /* 0x000000ffff101224 */ /* 0x000fe400078e00ff */
[----:B------:R-:W-:Y:S01]  /*18a0*/  @!P1 FFMA R18, R0, 1.84467440737095516160e+19, RZ ;  /* 0x5f80000000129823 */ /* 0x000fe200000000ff */
[----:B------:R-:W-:Y:S02]  /*18b0*/  @!P1 IMAD.MOV.U32 R16, RZ, RZ, -0x40 ;  /* 0xffffffc0ff109424 */ /* 0x000fe400078e00ff */
[----:B------:R-:W-:Y:S02]  /*18c0*/  @!P2 FFMA R17, R3, 1.84467440737095516160e+19, RZ ;  /* 0x5f8000000311a823 */ /* 0x000fe400000000ff */
[----:B------:R-:W-:-:S07]  /*18d0*/  @!P2 VIADD R16, R16, 0x40 ;  /* 0x000000401010a836 */ /* 0x000fce0000000000 */
.L_x_146:
[----:B------:R-:W-:Y:S01]  /*18e0*/  LEA R0, R9, 0xc0800000, 0x17 ;  /* 0xc080000009007811 */ /* 0x000fe200078eb8ff */
[----:B------:R-:W-:Y:S04]  /*18f0*/  BSSY.RECONVERGENT B2, `(.L_x_151) ;  /* 0x0000036000027945 */ /* 0x000fe80003800200 */
[----:B------:R-:W-:Y:S02]  /*1900*/  IMAD.IADD R19, R17, 0x1, -R0 ;  /* 0x0000000111137824 */ /* 0x000fe400078e0a00 */
[----:B------:R-:W-:Y:S02]  /*1910*/  VIADD R17, R20, 0xffffff81 ;  /* 0xffffff8114117836 */ /* 0x000fe40000000000 */
[----:B------:R-:W0:Y:S01]  /*1920*/  MUFU.RCP R3, R19 ;  /* 0x0000001300037308 */ /* 0x000e220000001000 */
[----:B------:R-:W-:Y:S01]  /*1930*/  FADD.FTZ R21, -R19, -RZ ;  /* 0x800000ff13157221 */ /* 0x000fe20000010100 */
[C---:B------:R-:W-:Y:S01]  /*1940*/  IMAD R0, R17.reuse, -0x800000, R18 ;  /* 0xff80000011007824 */ /* 0x040fe200078e0212 */
[----:B------:R-:W-:-:S04]  /*1950*/  IADD3 R17, PT, PT, R17, 0x7f, -R9 ;  /* 0x0000007f11117810 */ /* 0x000fc80007ffe809 */
[----:B------:R-:W-:Y:S01]  /*1960*/  IADD3 R17, PT, PT, R17, R16, RZ ;  /* 0x0000001011117210 */ /* 0x000fe20007ffe0ff */
[----:B0-----:R-:W-:-:S04]  /*1970*/  FFMA R20, R3, R21, 1 ;  /* 0x3f80000003147423 */ /* 0x001fc80000000015 */
        /* <DEDUP_REMOVED lines=8> */
[----:B------:R-:W-:-:S04]  /*1a00*/  IMAD.IADD R19, R9, 0x1, R17 ;  /* 0x0000000109137824 */ /* 0x000fc800078e0211 */
[----:B------:R-:W-:-:S05]  /*1a10*/  VIADD R9, R19, 0xffffffff ;  /* 0xffffffff13097836 */ /* 0x000fca0000000000 */
        /* <DEDUP_REMOVED lines=10> */
[----:B------:R-:W-:Y:S01]  /*1ac0*/  IMAD.MOV R17, RZ, RZ, -R19 ;  /* 0x000000ffff117224 */ /* 0x000fe200078e0a13 */
[C---:B------:R-:W-:Y:S02]  /*1ad0*/  ISETP.NE.AND P3, PT, R19.reuse, RZ, PT ;  /* 0x000000ff1300720c */ /* 0x040fe40003f65270 */
[----:B------:R-:W-:Y:S02]  /*1ae0*/  ISETP.NE.AND P2, PT, R19, RZ, PT ;  /* 0x000000ff1300720c */ /* 0x000fe40003f45270 */
[----:B------:R-:W-:Y:S01]  /*1af0*/  LOP3.LUT R16, R9, 0x7fffff, RZ, 0xc0, !PT ;  /* 0x007fffff09107812 */ /* 0x000fe200078ec0ff */
[CCC-:B------:R-:W-:Y:S01]  /*1b00*/  FFMA.RP R9, R3.reuse, R21.reuse, R18.reuse ;  /* 0x0000001503097223 */ /* 0x1c0fe20000008012 */
[----:B------:R-:W-:Y:S01]  /*1b10*/  FFMA.RM R18, R3, R21, R18 ;  /* 0x0000001503127223 */ /* 0x000fe20000004012 */
[----:B------:R-:W-:Y:S01]  /*1b20*/  VIADD R3, R19, 0x20 ;  /* 0x0000002013037836 */ /* 0x000fe20000000000 */
[----:B------:R-:W-:-:S03]  /*1b30*/  LOP3.LUT R16, R16, 0x800000, RZ, 0xfc, !PT ;  /* 0x0080000010107812 */ /* 0x000fc600078efcff */
[----:B------:R-:W-:Y:S02]  /*1b40*/  FSETP.NEU.FTZ.AND P1, PT, R9, R18, PT ;  /* 0x000000120900720b */ /* 0x000fe40003f3d000 */
[----:B------:R-:W-:Y:S02]  /*1b50*/  SHF.L.U32 R3, R16, R3, RZ ;  /* 0x0000000310037219 */ /* 0x000fe400000006ff */
[----:B------:R-:W-:Y:S02]  /*1b60*/  SEL R9, R17, RZ, P3 ;  /* 0x000000ff11097207 */ /* 0x000fe40001800000 */
[----:B------:R-:W-:Y:S02]  /*1b70*/  ISETP.NE.AND P2, PT, R3, RZ, P2 ;  /* 0x000000ff0300720c */ /* 0x000fe40001745270 */
[----:B------:R-:W-:Y:S02]  /*1b80*/  SHF.R.U32.HI R9, RZ, R9, R16 ;  /* 0x00000009ff097219 */ /* 0x000fe40000011610 */
[----:B------:R-:W-:-:S02]  /*1b90*/  PLOP3.LUT P1, PT, P1, P2, PT, 0xf8, 0x8f ;  /* 0x00000000008f781c */ /* 0x000fc40000f25f70 */
[----:B------:R-:W-:Y:S02]  /*1ba0*/  SHF.R.U32.HI R16, RZ, 0x1, R9 ;  /* 0x00000001ff107819 */ /* 0x000fe40000011609 */
[----:B------:R-:W-:-:S04]  /*1bb0*/  SEL R3, RZ, 0x1, !P1 ;  /* 0x00000001ff037807 */ /* 0x000fc80004800000 */
[----:B------:R-:W-:-:S04]  /*1bc0*/  LOP3.LUT R18, R3, 0x1, R16, 0xf8, !PT ;  /* 0x0000000103127812 */ /* 0x000fc800078ef810 */
[----:B------:R-:W-:-:S05]  /*1bd0*/  LOP3.LUT R9, R18, R9, RZ, 0xc0, !PT ;  /* 0x0000000912097212 */ /* 0x000fca00078ec0ff */
[----:B------:R-:W-:-:S05]  /*1be0*/  IMAD.IADD R9, R16, 0x1, R9 ;  /* 0x0000000110097824 */ /* 0x000fca00078e0209 */
[----:B------:R-:W-:Y:S01]  /*1bf0*/  LOP3.LUT R0, R9, R0, RZ, 0xfc, !PT ;  /* 0x0000000009007212 */ /* 0x000fe200078efcff */
[----:B------:R-:W-:Y:S06]  /*1c00*/  BRA `(.L_x_154) ;  /* 0x0000000000107947 */ /* 0x000fec0003800000 */
.L_x_153:
[----:B------:R-:W-:-:S04]  /*1c10*/  LOP3.LUT R0, R0, 0x80000000, RZ, 0xc0, !PT ;  /* 0x8000000000007812 */ /* 0x000fc800078ec0ff */
[----:B------:R-:W-:Y:S01]  /*1c20*/  LOP3.LUT R0, R0, 0x7f800000, RZ, 0xfc, !PT ;  /* 0x7f80000000007812 */ /* 0x000fe200078efcff */
[----:B------:R-:W-:Y:S06]  /*1c30*/  BRA `(.L_x_154) ;  /* 0x0000000000047947 */ /* 0x000fec0003800000 */
.L_x_152:
[----:B------:R-:W-:-:S07]  /*1c40*/  IMAD R0, R17, 0x800000, R0 ;  /* 0x0080000011007824 */ /* 0x000fce00078e0200 */
.L_x_154:
[----:B------:R-:W-:Y:S05]  /*1c50*/  BSYNC.RECONVERGENT B2 ;  /* 0x0000000000027941 */ /* 0x000fea0003800200 */
.L_x_151:
[----:B------:R-:W-:Y:S05]  /*1c60*/  BRA `(.L_x_155) ;  /* 0x0000000000207947 */ /* 0x000fea0003800000 */
.L_x_150:
[----:B------:R-:W-:-:S04]  /*1c70*/  LOP3.LUT R0, R17, 0x80000000, R18, 0x48, !PT ;  /* 0x8000000011007812 */ /* 0x000fc800078e4812 */
[----:B------:R-:W-:Y:S01]  /*1c80*/  LOP3.LUT R0, R0, 0x7f800000, RZ, 0xfc, !PT ;  /* 0x7f80000000007812 */ /* 0x000fe200078efcff */
[----:B------:R-:W-:Y:S06]  /*1c90*/  BRA `(.L_x_155) ;  /* 0x0000000000147947 */ /* 0x000fec0003800000 */
.L_x_149:
[----:B------:R-:W-:Y:S01]  /*1ca0*/  LOP3.LUT R0, R17, 0x80000000, R18, 0x48, !PT ;  /* 0x8000000011007812 */ /* 0x000fe200078e4812 */
[----:B------:R-:W-:Y:S06]  /*1cb0*/  BRA `(.L_x_155) ;  /* 0x00000000000c7947 */ /* 0x000fec0003800000 */
.L_x_148:
[----:B------:R-:W0:Y:S01]  /*1cc0*/  MUFU.RSQ R0, -QNAN ;  /* 0xffc0000000007908 */ /* 0x000e220000001400 */
[----:B------:R-:W-:Y:S05]  /*1cd0*/  BRA `(.L_x_155) ;  /* 0x0000000000047947 */ /* 0x000fea0003800000 */
.L_x_147:
[----:B------:R-:W-:-:S07]  /*1ce0*/  FADD.FTZ R0, R0, R3 ;  /* 0x0000000300007221 */ /* 0x000fce0000010000 */
.L_x_155:
[----:B------:R-:W-:Y:S05]  /*1cf0*/  BSYNC.RECONVERGENT B1 ;  /* 0x0000000000017941 */ /* 0x000fea0003800200 */
.L_x_145:
[----:B------:R-:W-:-:S04]  /*1d00*/  IMAD.MOV.U32 R3, RZ, RZ, 0x0 ;  /* 0x00000000ff037424 */ /* 0x000fc800078e00ff */
[----:B0-----:R-:W-:Y:S05]  /*1d10*/  RET.REL.NODEC R2 `(_Z12rope_forwardPffiiii) ;  /* 0xffffffe002b87950 */ /* 0x001fea0003c3ffff */
.L_x_156:
        /* <DEDUP_REMOVED lines=14> */
.L_x_193:


//--------------------- .text._Z14linear_forwardPfS_P6__halfS1_iii --------------------------
	.section	.text._Z14linear_forwardPfS_P6__halfS1_iii,"ax",@progbits
	.align	128
        .global         _Z14linear_forwardPfS_P6__halfS1_iii
        .type           _Z14linear_forwardPfS_P6__halfS1_iii,@function
        .size           _Z14linear_forwardPfS_P6__halfS1_iii,(.L_x_201 - _Z14linear_forwardPfS_P6__halfS1_iii)
        .other          _Z14linear_forwardPfS_P6__halfS1_iii,@"STO_CUDA_ENTRY STV_DEFAULT"
_Z14linear_forwardPfS_P6__halfS1_iii:
.text._Z14linear_forwardPfS_P6__halfS1_iii:
        /* <DEDUP_REMOVED lines=33> */
.L_x_159:
        /* <DEDUP_REMOVED lines=71> */
.L_x_158:
        /* <DEDUP_REMOVED lines=54> */
.L_x_160:
        /* <DEDUP_REMOVED lines=38> */
.L_x_161:
        /* <DEDUP_REMOVED lines=12> */
.L_x_162:
        /* <DEDUP_REMOVED lines=15> */
.L_x_157:
        /* <DEDUP_REMOVED lines=16> */
.L_x_163:
        /* <DEDUP_REMOVED lines=9> */
.L_x_201:


//--------------------- .text._Z15rmsnorm_forwardPfS_P6__halffii --------------------------
	.section	.text._Z15rmsnorm_forwardPfS_P6__halffii,"ax",@progbits
	.align	128
        .global         _Z15rmsnorm_forwardPfS_P6__halffii
        .type           _Z15rmsnorm_forwardPfS_P6__halffii,@function
        .size           _Z15rmsnorm_forwardPfS_P6__halffii,(.L_x_194 - _Z15rmsnorm_forwardPfS_P6__halffii)
        .other          _Z15rmsnorm_forwardPfS_P6__halffii,@"STO_CUDA_ENTRY STV_DEFAULT"
_Z15rmsnorm_forwardPfS_P6__halffii:
.text._Z15rmsnorm_forwardPfS_P6__halffii:
[----:B------:R-:W-:Y:S01]  /*0000*/  LDC R1, c[0x0][0x37c] ;  /* 0x0000df00ff017b82 */ /* 0x000fe20000000800 */
[----:B------:R-:W0:Y:S07]  /*0010*/  S2R R6, SR_TID.X ;  /* 0x0000000000067919 */ /* 0x000e2e0000002100 */
[----:B------:R-:W1:Y:S01]  /*0020*/  LDC R0, c[0x0][0x3a0] ;  /* 0x0000e800ff007b82 */ /* 0x000e620000000800 */
[----:B------:R-:W2:Y:S01]  /*0030*/  LDCU.64 UR4, c[0x0][0x358] ;  /* 0x00006b00ff0477ac */ /* 0x000ea20008000a00 */
[----:B------:R-:W-:Y:S01]  /*0040*/  BSSY.RECONVERGENT B0, `(.L_x_164) ;  /* 0x0000076000007945 */ /* 0x000fe20003800200 */
[----:B------:R-:W-:-:S05]  /*0050*/  HFMA2 R8, -RZ, RZ, 0, 0 ;  /* 0x00000000ff087431 */ /* 0x000fca00000001ff */
[----:B------:R-:W3:Y:S01]  /*0060*/  S2UR UR6, SR_CTAID.X ;  /* 0x00000000000679c3 */ /* 0x000ee20000002500 */
[----:B0-----:R-:W-:-:S04]  /*0070*/  LOP3.LUT R7, R6, 0x1f, RZ, 0xc0, !PT ;  /* 0x0000001f06077812 */ /* 0x001fc800078ec0ff */
[----:B-1----:R-:W-:-:S13]  /*0080*/  ISETP.GE.AND P0, PT, R7, R0, PT ;  /* 0x000000000700720c */ /* 0x002fda0003f06270 */
[----:B--23--:R-:W-:Y:S05]  /*0090*/  @P0 BRA `(.L_x_165) ;  /* 0x0000000400c00947 */ /* 0x00cfea0003800000 */
[----:B------:R-:W-:Y:S01]  /*00a0*/  LOP3.LUT R3, RZ, R7, RZ, 0x33, !PT ;  /* 0x00000007ff037212 */ /* 0x000fe200078e33ff */
[----:B------:R-:W-:Y:S01]  /*00b0*/  BSSY.RECONVERGENT B1, `(.L_x_166) ;  /* 0x0000035000017945 */ /* 0x000fe20003800200 */
[----:B------:R-:W-:-:S03]  /*00c0*/  MOV R8, RZ ;  /* 0x000000ff00087202 */ /* 0x000fc60000000f00 */
[----:B------:R-:W-:-:S05]  /*00d0*/  IMAD.IADD R3, R3, 0x1, R0 ;  /* 0x0000000103037824 */ /* 0x000fca00078e0200 */
[C---:B------:R-:W-:Y:S02]  /*00e0*/  ISETP.GE.U32.AND P1, PT, R3.reuse, 0x1e0, PT ;  /* 0x000001e00300780c */ /* 0x040fe40003f26070 */
[----:B------:R-:W-:-:S04]  /*00f0*/  LEA.HI R9, R3, 0x1, RZ, 0x1b ;  /* 0x0000000103097811 */ /* 0x000fc800078fd8ff */
[----:B------:R-:W-:-:S04]  /*0100*/  LOP3.LUT R26, R9, 0xf, RZ, 0xc0, !PT ;  /* 0x0000000f091a7812 */ /* 0x000fc800078ec0ff */
[----:B------:R-:W-:-:S03]  /*0110*/  ISETP.NE.AND P0, PT, R26, RZ, PT ;  /* 0x000000ff1a00720c */ /* 0x000fc60003f05270 */
[----:B------:R-:W-:Y:S10]  /*0120*/  @!P1 BRA `(.L_x_167) ;  /* 0x0000000000b49947 */ /* 0x000ff40003800000 */
[----:B------:R-:W0:Y:S01]  /*0130*/  LDC.64 R2, c[0x0][0x388] ;  /* 0x0000e200ff027b82 */ /* 0x000e220000000a00 */
[----:B------:R-:W-:Y:S01]  /*0140*/  LOP3.LUT R10, R9, 0xffffff0, RZ, 0xc0, !PT ;  /* 0x0ffffff0090a7812 */ /* 0x000fe200078ec0ff */
[----:B------:R-:W-:Y:S01]  /*0150*/  IMAD R11, R0, UR6, R7 ;  /* 0x00000006000b7c24 */ /* 0x000fe2000f8e0207 */
[----:B------:R-:W-:-:S03]  /*0160*/  MOV R8, RZ ;  /* 0x000000ff00087202 */ /* 0x000fc60000000f00 */
[----:B------:R-:W-:Y:S01]  /*0170*/  IMAD.MOV R10, RZ, RZ, -R10 ;  /* 0x000000ffff0a7224 */ /* 0x000fe200078e0a0a */
[----:B0-----:R-:W-:-:S05]  /*0180*/  IADD3 R2, P1, PT, R2, 0x400, RZ ;  /* 0x0000040002027810 */ /* 0x001fca0007f3e0ff */
[----:B------:R-:W-:-:S08]  /*0190*/  IMAD.X R3, RZ, RZ, R3, P1 ;  /* 0x000000ffff037224 */ /* 0x000fd000008e0603 */
.L_x_168:
[----:B------:R-:W-:-:S05]  /*01a0*/  IMAD.WIDE R4, R11, 0x4, R2 ;  /* 0x000000040b047825 */ /* 0x000fca00078e0202 */
[----:B------:R-:W2:Y:S04]  /*01b0*/  LDG.E R25, desc[UR4][R4.64+-0x400] ;  /* 0xfffc000404197981 */ /* 0x000ea8000c1e1900 */
[----:B------:R-:W3:Y:S04]  /*01c0*/  LDG.E R28, desc[UR4][R4.64+-0x380] ;  /* 0xfffc8004041c7981 */ /* 0x000ee8000c1e1900 */
        /* <DEDUP_REMOVED lines=15> */
[----:B---3--:R-:W-:-:S04]  /*02c0*/  FFMA R28, R28, R28, R25 ;  /* 0x0000001c1c1c7223 */ /* 0x008fc80000000019 */
[----:B----4-:R-:W-:-:S04]  /*02d0*/  FFMA R23, R23, R23, R28 ;  /* 0x0000001717177223 */ /* 0x010fc8000000001c */
[----:B-----5:R-:W-:-:S04]  /*02e0*/  FFMA R22, R22, R22, R23 ;  /* 0x0000001616167223 */ /* 0x020fc80000000017 */
[----:B------:R-:W-:-:S04]  /*02f0*/  FFMA R21, R21, R21, R22 ;  /* 0x0000001515157223 */ /* 0x000fc80000000016 */
[----:B------:R-:W-:-:S04]  /*0300*/  FFMA R20, R20, R20, R21 ;  /* 0x0000001414147223 */ /* 0x000fc80000000015 */
[----:B------:R-:W-:-:S04]  /*0310*/  FFMA R19, R19, R19, R20 ;  /* 0x0000001313137223 */ /* 0x000fc80000000014 */
[----:B------:R-:W-:-:S04]  /*0320*/  FFMA R18, R18, R18, R19 ;  /* 0x0000001212127223 */ /* 0x000fc80000000013 */
[----:B------:R-:W-:-:S04]  /*0330*/  FFMA R17, R17, R17, R18 ;  /* 0x0000001111117223 */ /* 0x000fc80000000012 */
[----:B------:R-:W-:Y:S01]  /*0340*/  FFMA R16, R16, R16, R17 ;  /* 0x0000001010107223 */ /* 0x000fe20000000011 */
[----:B------:R-:W-:-:S03]  /*0350*/  IADD3 R10, PT, PT, R10, 0x10, RZ ;  /* 0x000000100a0a7810 */ /* 0x000fc60007ffe0ff */
[----:B------:R-:W-:Y:S01]  /*0360*/  FFMA R15, R15, R15, R16 ;  /* 0x0000000f0f0f7223 */ /* 0x000fe20000000010 */
[----:B------:R-:W-:-:S03]  /*0370*/  ISETP.NE.AND P1, PT, R10, RZ, PT ;  /* 0x000000ff0a00720c */ /* 0x000fc60003f25270 */
[----:B------:R-:W-:-:S04]  /*0380*/  FFMA R14, R14, R14, R15 ;  /* 0x0000000e0e0e7223 */ /* 0x000fc8000000000f */
[----:B------:R-:W-:-:S04]  /*0390*/  FFMA R13, R13, R13, R14 ;  /* 0x0000000d0d0d7223 */ /* 0x000fc8000000000e */
[----:B------:R-:W-:Y:S01]  /*03a0*/  FFMA R13, R12, R12, R13 ;  /* 0x0000000c0c0d7223 */ /* 0x000fe2000000000d */
[----:B------:R-:W-:Y:S01]  /*03b0*/  VIADD R7, R7, 0x200 ;  /* 0x0000020007077836 */ /* 0x000fe20000000000 */
[----:B------:R-:W-:Y:S02]  /*03c0*/  IADD3 R11, PT, PT, R11, 0x200, RZ ;  /* 0x000002000b0b7810 */ /* 0x000fe40007ffe0ff */
[----:B--2---:R-:W-:-:S04]  /*03d0*/  FFMA R13, R8, R8, R13 ;  /* 0x00000008080d7223 */ /* 0x004fc8000000000d */
[----:B------:R-:W-:Y:S01]  /*03e0*/  FFMA R8, R24, R24, R13 ;  /* 0x0000001818087223 */ /* 0x000fe2000000000d */
[----:B------:R-:W-:Y:S06]  /*03f0*/  @P1 BRA `(.L_x_168) ;  /* 0xfffffffc00681947 */ /* 0x000fec000383ffff */
.L_x_167:
[----:B------:R-:W-:Y:S05]  /*0400*/  BSYNC.RECONVERGENT B1 ;  /* 0x0000000000017941 */ /* 0x000fea0003800200 */
.L_x_166:
[----:B------:R-:W-:Y:S05]  /*0410*/  @!P0 BRA `(.L_x_165) ;  /* 0x0000000000e08947 */ /* 0x000fea0003800000 */
[----:B------:R-:W-:Y:S01]  /*0420*/  ISETP.GE.U32.AND P0, PT, R26, 0x8, PT ;  /* 0x000000081a00780c */ /* 0x000fe20003f06070 */
[----:B------:R-:W-:Y:S01]  /*0430*/  BSSY.RECONVERGENT B1, `(.L_x_169) ;  /* 0x0000018000017945 */ /* 0x000fe20003800200 */
[----:B------:R-:W-:-:S04]  /*0440*/  LOP3.LUT R11, R9, 0x7, RZ, 0xc0, !PT ;  /* 0x00000007090b7812 */ /* 0x000fc800078ec0ff */
[----:B------:R-:W-:-:S07]  /*0450*/  ISETP.NE.AND P1, PT, R11, RZ, PT ;  /* 0x000000ff0b00720c */ /* 0x000fce0003f25270 */
[----:B------:R-:W-:Y:S06]  /*0460*/  @!P0 BRA `(.L_x_170) ;  /* 0x0000000000508947 */ /* 0x000fec0003800000 */
[----:B------:R-:W0:Y:S01]  /*0470*/  LDC.64 R2, c[0x0][0x388] ;  /* 0x0000e200ff027b82 */ /* 0x000e220000000a00 */
[----:B------:R-:W-:-:S04]  /*0480*/  IMAD R5, R0, UR6, R7 ;  /* 0x0000000600057c24 */ /* 0x000fc8000f8e0207 */
[----:B0-----:R-:W-:-:S05]  /*0490*/  IMAD.WIDE R2, R5, 0x4, R2 ;  /* 0x0000000405027825 */ /* 0x001fca00078e0202 */
[----:B------:R-:W2:Y:S04]  /*04a0*/  LDG.E R5, desc[UR4][R2.64] ;  /* 0x0000000402057981 */ /* 0x000ea8000c1e1900 */
[----:B------:R-:W3:Y:S04]  /*04b0*/  LDG.E R4, desc[UR4][R2.64+0x80] ;  /* 0x0000800402047981 */ /* 0x000ee8000c1e1900 */
[----:B------:R-:W4:Y:S04]  /*04c0*/  LDG.E R10, desc[UR4][R2.64+0x100] ;  /* 0x00010004020a7981 */ /* 0x000f28000c1e1900 */
[----:B------:R-:W5:Y:S04]  /*04d0*/  LDG.E R12, desc[UR4][R2.64+0x180] ;  /* 0x00018004020c7981 */ /* 0x000f68000c1e1900 */
[----:B------:R-:W5:Y:S04]  /*04e0*/  LDG.E R14, desc[UR4][R2.64+0x200] ;  /* 0x00020004020e7981 */ /* 0x000f68000c1e1900 */
[----:B------:R-:W5:Y:S04]  /*04f0*/  LDG.E R16, desc[UR4][R2.64+0x280] ;  /* 0x0002800402107981 */ /* 0x000f68000c1e1900 */
[----:B------:R-:W5:Y:S04]  /*0500*/  LDG.E R18, desc[UR4][R2.64+0x300] ;  /* 0x0003000402127981 */ /* 0x000f68000c1e1900 */
[----:B------:R-:W5:Y:S01]  /*0510*/  LDG.E R20, desc[UR4][R2.64+0x380] ;  /* 0x0003800402147981 */ /* 0x000f62000c1e1900 */
[----:B------:R-:W-:-:S02]  /*0520*/  VIADD R7, R7, 0x100 ;  /* 0x0000010007077836 */ /* 0x000fc40000000000 */
[----:B--2---:R-:W-:-:S04]  /*0530*/  FFMA R5, R5, R5, R8 ;  /* 0x0000000505057223 */ /* 0x004fc80000000008 */
[----:B---3--:R-:W-:-:S04]  /*0540*/  FFMA R5, R4, R4, R5 ;  /* 0x0000000404057223 */ /* 0x008fc80000000005 */
[----:B----4-:R-:W-:-:S04]  /*0550*/  FFMA R5, R10, R10, R5 ;  /* 0x0000000a0a057223 */ /* 0x010fc80000000005 */
[----:B-----5:R-:W-:-:S04]  /*0560*/  FFMA R5, R12, R12, R5 ;  /* 0x0000000c0c057223 */ /* 0x020fc80000000005 */
[----:B------:R-:W-:-:S04]  /*0570*/  FFMA R5, R14, R14, R5 ;  /* 0x0000000e0e057223 */ /* 0x000fc80000000005 */
[----:B------:R-:W-:-:S04]  /*0580*/  FFMA R5, R16, R16, R5 ;  /* 0x0000001010057223 */ /* 0x000fc80000000005 */
[----:B------:R-:W-:-:S04]  /*0590*/  FFMA R5, R18, R18, R5 ;  /* 0x0000001212057223 */ /* 0x000fc80000000005 */
[----:B------:R-:W-:-:S07]  /*05a0*/  FFMA R8, R20, R20, R5 ;  /* 0x0000001414087223 */ /* 0x000fce0000000005 */
.L_x_170:
[----:B------:R-:W-:Y:S05]  /*05b0*/  BSYNC.RECONVERGENT B1 ;  /* 0x0000000000017941 */ /* 0x000fea0003800200 */
.L_x_169:
        /* <DEDUP_REMOVED lines=12> */
[----:B------:R-:W5:Y:S01]  /*0680*/  LDG.E R12, desc[UR4][R2.64+0x180] ;  /* 0x00018004020c7981 */ /* 0x000f62000c1e1900 */
[----:B------:R-:W-:Y:S01]  /*0690*/  IADD3 R7, PT, PT, R7, 0x80, RZ ;  /* 0x0000008007077810 */ /* 0x000fe20007ffe0ff */
[----:B--2---:R-:W-:-:S04]  /*06a0*/  FFMA R5, R5, R5, R8 ;  /* 0x0000000505057223 */ /* 0x004fc80000000008 */
[----:B---3--:R-:W-:-:S04]  /*06b0*/  FFMA R5, R4, R4, R5 ;  /* 0x0000000404057223 */ /* 0x008fc80000000005 */
[----:B----4-:R-:W-:-:S04]  /*06c0*/  FFMA R5, R10, R10, R5 ;  /* 0x0000000a0a057223 */ /* 0x010fc80000000005 */
[----:B-----5:R-:W-:-:S07]  /*06d0*/  FFMA R8, R12, R12, R5 ;  /* 0x0000000c0c087223 */ /* 0x020fce0000000005 */
.L_x_172:
[----:B------:R-:W-:Y:S05]  /*06e0*/  BSYNC.RECONVERGENT B1 ;  /* 0x0000000000017941 */ /* 0x000fea0003800200 */
.L_x_171:
[----:B------:R-:W-:Y:S05]  /*06f0*/  @!P1 BRA `(.L_x_165) ;  /* 0x0000000000289947 */ /* 0x000fea0003800000 */
[----:B------:R-:W0:Y:S01]  /*0700*/  LDC.64 R4, c[0x0][0x388] ;  /* 0x0000e200ff047b82 */ /* 0x000e220000000a00 */
[----:B------:R-:W-:Y:S02]  /*0710*/  IMAD R7, R0, UR6, R7 ;  /* 0x0000000600077c24 */ /* 0x000fe4000f8e0207 */
[----:B------:R-:W-:-:S07]  /*0720*/  IMAD.MOV R9, RZ, RZ, -R9 ;  /* 0x000000ffff097224 */ /* 0x000fce00078e0a09 */
.L_x_173:
[----:B0-----:R-:W-:-:S06]  /*0730*/  IMAD.WIDE R2, R7, 0x4, R4 ;  /* 0x0000000407027825 */ /* 0x001fcc00078e0204 */
[----:B------:R-:W2:Y:S01]  /*0740*/  LDG.E R3, desc[UR4][R2.64] ;  /* 0x0000000402037981 */ /* 0x000ea2000c1e1900 */
[----:B------:R-:W-:Y:S01]  /*0750*/  IADD3 R9, PT, PT, R9, 0x1, RZ ;  /* 0x0000000109097810 */ /* 0x000fe20007ffe0ff */
[----:B------:R-:W-:-:S03]  /*0760*/  VIADD R7, R7, 0x20 ;  /* 0x0000002007077836 */ /* 0x000fc60000000000 */
[----:B------:R-:W-:Y:S01]  /*0770*/  ISETP.NE.AND P0, PT, R9, RZ, PT ;  /* 0x000000ff0900720c */ /* 0x000fe20003f05270 */
[----:B--2---:R-:W-:-:S12]  /*0780*/  FFMA R8, R3, R3, R8 ;  /* 0x0000000303087223 */ /* 0x004fd80000000008 */
[----:B------:R-:W-:Y:S05]  /*0790*/  @P0 BRA `(.L_x_173) ;  /* 0xfffffffc00e40947 */ /* 0x000fea000383ffff */
.L_x_165:
[----:B------:R-:W-:Y:S05]  /*07a0*/  BSYNC.RECONVERGENT B0 ;  /* 0x0000000000007941 */ /* 0x000fea0003800200 */
.L_x_164:
[----:B------:R-:W0:Y:S01]  /*07b0*/  SHFL.BFLY PT, R3, R8, 0x10, 0x1f ;  /* 0x0e001f0008037f89 */ /* 0x000e2200000e0000 */
[----:B------:R-:W-:Y:S01]  /*07c0*/  NOP ;  /* 0x0000000000007918 */ /* 0x000fe20000000000 */
[----:B------:R-:W-:Y:S01]  /*07d0*/  NOP ;  /* 0x0000000000007918 */ /* 0x000fe20000000000 */
[----:B------:R-:W-:Y:S01]  /*07e0*/  NOP ;  /* 0x0000000000007918 */ /* 0x000fe20000000000 */
[----:B------:R-:W-:Y:S01]  /*07f0*/  NOP ;  /* 0x0000000000007918 */ /* 0x000fe20000000000 */
[----:B0-----:R-:W-:Y:S01]  /*0800*/  FADD R3, R3, R8 ;  /* 0x0000000803037221 */ /* 0x001fe20000000000 */
[----:B------:R-:W-:-:S04]  /*0810*/  NOP ;  /* 0x0000000000007918 */ /* 0x000fc80000000000 */
[----:B------:R-:W0:Y:S01]  /*0820*/  SHFL.BFLY PT, R2, R3, 0x8, 0x1f ;  /* 0x0d001f0003027f89 */ /* 0x000e2200000e0000 */
[----:B------:R-:W1:Y:S01]  /*0830*/  S2UR UR7, SR_CTAID.Y ;  /* 0x00000000000779c3 */ /* 0x000e620000002600 */
[----:B------:R-:W-:Y:S01]  /*0840*/  NOP ;  /* 0x0000000000007918 */ /* 0x000fe20000000000 */
[----:B------:R-:W-:Y:S01]  /*0850*/  BSSY.RECONVERGENT B0, `(.L_x_174) ;  /* 0x0000014000007945 */ /* 0x000fe20003800200 */
[----:B0-----:R-:W-:Y:S01]  /*0860*/  FADD R2, R3, R2 ;  /* 0x0000000203027221 */ /* 0x001fe20000000000 */
[----:B------:R-:W-:-:S04]  /*0870*/  I2FP.F32.S32 R3, R0 ;  /* 0x0000000000037245 */ /* 0x000fc80000201400 */
[----:B------:R-:W0:Y:S01]  /*0880*/  SHFL.BFLY PT, R5, R2, 0x4, 0x1f ;  /* 0x0c801f0002057f89 */ /* 0x000e2200000e0000 */
[----:B------:R-:W2:Y:S02]  /*0890*/  MUFU.RCP R0, R3 ;  /* 0x0000000300007308 */ /* 0x000ea40000001000 */
[----:B--2---:R-:W-:-:S04]  /*08a0*/  FFMA R9, -R3, R0, 1 ;  /* 0x3f80000003097423 */ /* 0x004fc80000000100 */
[----:B------:R-:W-:Y:S01]  /*08b0*/  FFMA R9, R0, R9, R0 ;  /* 0x0000000900097223 */ /* 0x000fe20000000000 */
        /* <DEDUP_REMOVED lines=9> */
[----:B01----:R-:W-:Y:S06]  /*0950*/  @!P0 BRA `(.L_x_175) ;  /* 0x00000000000c8947 */ /* 0x003fec0003800000 */
[----:B------:R-:W-:-:S07]  /*0960*/  MOV R2, 0x980 ;  /* 0x0000098000027802 */ /* 0x000fce0000000f00 */
[----:B------:R-:W-:Y:S05]  /*0970*/  CALL.REL.NOINC `($__internal_5_$__cuda_sm3x_div_rn_noftz_f32_slowpath) ;  /* 0x0000000000647944 */ /* 0x000fea0003c00000 */
[----:B------:R-:W-:-:S07]  /*0980*/  MOV R9, R0 ;  /* 0x0000000000097202 */ /* 0x000fce0000000f00 */
.L_x_175:
[----:B------:R-:W-:Y:S05]  /*0990*/  BSYNC.RECONVERGENT B0 ;  /* 0x0000000000007941 */ /* 0x000fea0003800200 */
.L_x_174:
[----:B------:R-:W0:Y:S01]  /*09a0*/  LDC R7, c[0x0][0x360] ;  /* 0x0000d800ff077b82 */ /* 0x000e220000000800 */
[----:B------:R-:W1:Y:S07]  /*09b0*/  LDCU UR8, c[0x0][0x398] ;  /* 0x00007300ff0877ac */ /* 0x000e6e0008000800 */
[----:B------:R-:W2:Y:S08]  /*09c0*/  LDC R0, c[0x0][0x3a0] ;  /* 0x0000e800ff007b82 */ /* 0x000eb00000000800 */
[----:B------:R-:W3:Y:S08]  /*09d0*/  LDC.64 R4, c[0x0][0x390] ;  /* 0x0000e400ff047b82 */ /* 0x000ef00000000a00 */
[----:B------:R-:W4:Y:S01]  /*09e0*/  LDC.64 R2, c[0x0][0x388] ;  /* 0x0000e200ff027b82 */ /* 0x000f220000000a00 */
[----:B0-----:R-:W-:-:S04]  /*09f0*/  IMAD R7, R7, UR7, R6 ;  /* 0x0000000707077c24 */ /* 0x001fc8000f8e0206 */
[----:B--2---:R-:W-:Y:S02]  /*0a00*/  IMAD R11, R0, UR6, R7 ;  /* 0x00000006000b7c24 */ /* 0x004fe4000f8e0207 */
[----:B---3--:R-:W-:-:S04]  /*0a10*/  IMAD.WIDE.U32 R4, R7, 0x2, R4 ;  /* 0x0000000207047825 */ /* 0x008fc800078e0004 */
[----:B-1----:R-:W-:Y:S01]  /*0a20*/  FADD R9, R9, UR8 ;  /* 0x0000000809097e21 */ /* 0x002fe20008000000 */
[----:B------:R-:W0:Y:S01]  /*0a30*/  LDC.64 R6, c[0x0][0x380] ;  /* 0x0000e000ff067b82 */ /* 0x000e220000000a00 */
[----:B------:R-:W2:Y:S01]  /*0a40*/  LDG.E.U16 R4, desc[UR4][R4.64] ;  /* 0x0000000404047981 */ /* 0x000ea2000c1e1500 */
[----:B----4-:R-:W-:-:S06]  /*0a50*/  IMAD.WIDE R2, R11, 0x4, R2 ;  /* 0x000000040b027825 */ /* 0x010fcc00078e0202 */
[----:B------:R-:W3:Y:S01]  /*0a60*/  LDG.E R3, desc[UR4][R2.64] ;  /* 0x0000000402037981 */ /* 0x000ee2000c1e1900 */
[----:B------:R-:W-:-:S13]  /*0a70*/  FSETP.GEU.AND P0, PT, |R9|, 1.175494350822287508e-38, PT ;  /* 0x008000000900780b */ /* 0x000fda0003f0e200 */
[----:B------:R-:W-:-:S04]  /*0a80*/  @!P0 FMUL R9, R9, 16777216 ;  /* 0x4b80000009098820 */ /* 0x000fc80000400000 */
[----:B------:R-:W1:Y:S02]  /*0a90*/  MUFU.RSQ R0, R9 ;  /* 0x0000000900007308 */ /* 0x000e640000001400 */
[----:B-1----:R-:W-:Y:S01]  /*0aa0*/  @!P0 FMUL R0, R0, 4096 ;  /* 0x4580000000008820 */ /* 0x002fe20000400000 */
[----:B--2---:R-:W-:Y:S02]  /*0ab0*/  HADD2.F32 R13, -RZ, R4.H0_H0 ;  /* 0x20000004ff0d7230 */ /* 0x004fe40000004100 */
[----:B0-----:R-:W-:-:S04]  /*0ac0*/  IMAD.WIDE R4, R11, 0x4, R6 ;  /* 0x000000040b047825 */ /* 0x001fc800078e0206 */
[----:B---3--:R-:W-:-:S04]  /*0ad0*/  FMUL R0, R0, R3 ;  /* 0x0000000300007220 */ /* 0x008fc80000400000 */
[----:B------:R-:W-:-:S05]  /*0ae0*/  FMUL R13, R0, R13 ;  /* 0x0000000d000d7220 */ /* 0x000fca0000400000 */
[----:B------:R-:W-:Y:S01]  /*0af0*/  STG.E desc[UR4][R4.64], R13 ;  /* 0x0000000d04007986 */ /* 0x000fe2000c101904 */
[----:B------:R-:W-:Y:S05]  /*0b00*/  EXIT ;  /* 0x000000000000794d */ /* 0x000fea0003800000 */
        .weak           $__internal_5_$__cuda_sm3x_div_rn_noftz_f32_slowpath
        .type           $__internal_5_$__cuda_sm3x_div_rn_noftz_f32_slowpath,@function
        .size           $__internal_5_$__cuda_sm3x_div_rn_noftz_f32_slowpath,(.L_x_194 - $__internal_5_$__cuda_sm3x_div_rn_noftz_f32_slowpath)
$__internal_5_$__cuda_sm3x_div_rn_noftz_f32_slowpath:
[----:B------:R-:W-:Y:S01]  /*0b10*/  SHF.R.U32.HI R5, RZ, 0x17, R3 ;  /* 0x00000017ff057819 */ /* 0x000fe20000011603 */
[----:B------:R-:W-:Y:S01]  /*0b20*/  BSSY.RECONVERGENT B1, `(.L_x_176) ;  /* 0x0000064000017945 */ /* 0x000fe20003800200 */
[--C-:B------:R-:W-:Y:S02]  /*0b30*/  SHF.R.U32.HI R4, RZ, 0x17, R0.reuse ;  /* 0x00000017ff047819 */ /* 0x100fe40000011600 */
[----:B------:R-:W-:Y:S02]  /*0b40*/  LOP3.LUT R5, R5, 0xff, RZ, 0xc0, !PT ;  /* 0x000000ff05057812 */ /* 0x000fe400078ec0ff */
[----:B------:R-:W-:Y:S01]  /*0b50*/  LOP3.LUT R10, R4, 0xff, RZ, 0xc0, !PT ;  /* 0x000000ff040a7812 */ /* 0x000fe200078ec0ff */
[----:B------:R-:W-:Y:S01]  /*0b60*/  IMAD.MOV.U32 R4, RZ, RZ, R0 ;  /* 0x000000ffff047224 */ /* 0x000fe200078e0000 */
[----:B------:R-:W-:Y:S01]  /*0b70*/  MOV R7, R3 ;  /* 0x0000000300077202 */ /* 0x000fe20000000f00 */
[----:B------:R-:W-:Y:S01]  /*0b80*/  VIADD R9, R5, 0xffffffff ;  /* 0xffffffff05097836 */ /* 0x000fe20000000000 */
[----:B------:R-:W-:-:S04]  /*0b90*/  IADD3 R11, PT, PT, R10, -0x1, RZ ;  /* 0xffffffff0a0b7810 */ /* 0x000fc80007ffe0ff */
[----:B------:R-:W-:-:S04]  /*0ba0*/  ISETP.GT.U32.AND P0, PT, R9, 0xfd, PT ;  /* 0x000000fd0900780c */ /* 0x000fc80003f04070 */
[----:B------:R-:W-:-:S13]  /*0bb0*/  ISETP.GT.U32.OR P0, PT, R11, 0xfd, P0 ;  /* 0x000000fd0b00780c */ /* 0x000fda0000704470 */
[----:B------:R-:W-:Y:S01]  /*0bc0*/  @!P0 IMAD.MOV.U32 R8, RZ, RZ, RZ ;  /* 0x000000ffff088224 */ /* 0x000fe200078e00ff */
[----:B------:R-:W-:Y:S06]  /*0bd0*/  @!P0 BRA `(.L_x_177) ;  /* 0x00000000005c8947 */ /* 0x000fec0003800000 */
[----:B------:R-:W-:Y:S02]  /*0be0*/  FSETP.GTU.FTZ.AND P0, PT, |R0|, +INF , PT ;  /* 0x7f8000000000780b */ /* 0x000fe40003f1c200 */
        /* <DEDUP_REMOVED lines=17> */
[----:B------:R-:W-:Y:S01]  /*0d00*/  @P0 MOV R8, RZ ;  /* 0x000000ff00080202 */ /* 0x000fe20000000f00 */
[----:B------:R-:W-:Y:S02]  /*0d10*/  @!P0 IMAD.MOV.U32 R8, RZ, RZ, -0x40 ;  /* 0xffffffc0ff088424 */ /* 0x000fe400078e00ff */
[----:B------:R-:W-:Y:S01]  /*0d20*/  @!P0 FFMA R4, R0, 1.84467440737095516160e+19, RZ ;  /* 0x5f80000000048823 */ /* 0x000fe200000000ff */
[----:B------:R-:W-:Y:S02]  /*0d30*/  @!P1 FFMA R7, R3, 1.84467440737095516160e+19, RZ ;  /* 0x5f80000003079823 */ /* 0x000fe400000000ff */
[----:B------:R-:W-:-:S07]  /*0d40*/  @!P1 IADD3 R8, PT, PT, R8, 0x40, RZ ;  /* 0x0000004008089810 */ /* 0x000fce0007ffe0ff */
.L_x_177:
[----:B------:R-:W-:Y:S01]  /*0d50*/  LEA R0, R5, 0xc0800000, 0x17 ;  /* 0xc080000005007811 */ /* 0x000fe200078eb8ff */
[----:B------:R-:W-:Y:S01]  /*0d60*/  VIADD R3, R10, 0xffffff81 ;  /* 0xffffff810a037836 */ /* 0x000fe20000000000 */
[----:B------:R-:W-:Y:S02]  /*0d70*/  BSSY.RECONVERGENT B2, `(.L_x_182) ;  /* 0x0000035000027945 */ /* 0x000fe40003800200 */
[----:B------:R-:W-:Y:S01]  /*0d80*/  IADD3 R7, PT, PT, -R0, R7, RZ ;  /* 0x0000000700077210 */ /* 0x000fe20007ffe1ff */
[C---:B------:R-:W-:Y:S01]  /*0d90*/  IMAD R0, R3.reuse, -0x800000, R4 ;  /* 0xff80000003007824 */ /* 0x040fe200078e0204 */
[----:B------:R-:W-:Y:S02]  /*0da0*/  IADD3 R5, PT, PT, R3, 0x7f, -R5 ;  /* 0x0000007f03057810 */ /* 0x000fe40007ffe805 */
[----:B------:R-:W0:Y:S01]  /*0db0*/  MUFU.RCP R9, R7 ;  /* 0x0000000700097308 */ /* 0x000e220000001000 */
[----:B------:R-:W-:Y:S01]  /*0dc0*/  FADD.FTZ R11, -R7, -RZ ;  /* 0x800000ff070b7221 */ /* 0x000fe20000010100 */
[----:B------:R-:W-:-:S03]  /*0dd0*/  IADD3 R5, PT, PT, R5, R8, RZ ;  /* 0x0000000805057210 */ /* 0x000fc60007ffe0ff */
        /* <DEDUP_REMOVED lines=8> */
[----:B------:R-:W-:-:S04]  /*0e60*/  LOP3.LUT R3, R3, 0xff, RZ, 0xc0, !PT ;  /* 0x000000ff03037812 */ /* 0x000fc800078ec0ff */
[----:B------:R-:W-:-:S05]  /*0e70*/  IADD3 R7, PT, PT, R3, R5, RZ ;  /* 0x0000000503077210 */ /* 0x000fca0007ffe0ff */
        /* <DEDUP_REMOVED lines=12> */
[----:B------:R-:W-:Y:S02]  /*0f40*/  ISETP.NE.AND P2, PT, R7, RZ, PT ;  /* 0x000000ff0700720c */ /* 0x000fe40003f45270 */
[----:B------:R-:W-:Y:S01]  /*0f50*/  LOP3.LUT R5, R3, 0x7fffff, RZ, 0xc0, !PT ;  /* 0x007fffff03057812 */ /* 0x000fe200078ec0ff */
[CCC-:B------:R-:W-:Y:S01]  /*0f60*/  FFMA.RP R3, R13.reuse, R11.reuse, R4.reuse ;  /* 0x0000000b0d037223 */ /* 0x1c0fe20000008004 */
[----:B------:R-:W-:Y:S01]  /*0f70*/  FFMA.RM R4, R13, R11, R4 ;  /* 0x0000000b0d047223 */ /* 0x000fe20000004004 */
[----:B------:R-:W-:Y:S02]  /*0f80*/  ISETP.NE.AND P1, PT, R7, RZ, PT ;  /* 0x000000ff0700720c */ /* 0x000fe40003f25270 */
[----:B------:R-:W-:-:S02]  /*0f90*/  LOP3.LUT R5, R5, 0x800000, RZ, 0xfc, !PT ;  /* 0x0080000005057812 */ /* 0x000fc400078efcff */
[----:B------:R-:W-:Y:S02]  /*0fa0*/  IADD3 R7, PT, PT, -R7, RZ, RZ ;  /* 0x000000ff07077210 */ /* 0x000fe40007ffe1ff */
[----:B------:R-:W-:Y:S02]  /*0fb0*/  SHF.L.U32 R8, R5, R8, RZ ;  /* 0x0000000805087219 */ /* 0x000fe400000006ff */
[----:B------:R-:W-:Y:S02]  /*0fc0*/  FSETP.NEU.FTZ.AND P0, PT, R3, R4, PT ;  /* 0x000000040300720b */ /* 0x000fe40003f1d000 */
[----:B------:R-:W-:Y:S02]  /*0fd0*/  SEL R4, R7, RZ, P2 ;  /* 0x000000ff07047207 */ /* 0x000fe40001000000 */
[----:B------:R-:W-:Y:S02]  /*0fe0*/  ISETP.NE.AND P1, PT, R8, RZ, P1 ;  /* 0x000000ff0800720c */ /* 0x000fe40000f25270 */
[----:B------:R-:W-:-:S02]  /*0ff0*/  SHF.R.U32.HI R4, RZ, R4, R5 ;  /* 0x00000004ff047219 */ /* 0x000fc40000011605 */
[----:B------:R-:W-:Y:S02]  /*1000*/  PLOP3.LUT P0, PT, P0, P1, PT, 0xf8, 0x8f ;  /* 0x00000000008f781c */ /* 0x000fe40000703f70 */
[----:B------:R-:W-:Y:S02]  /*1010*/  SHF.R.U32.HI R8, RZ, 0x1, R4 ;  /* 0x00000001ff087819 */ /* 0x000fe40000011604 */
[----:B------:R-:W-:-:S04]  /*1020*/  SEL R3, RZ, 0x1, !P0 ;  /* 0x00000001ff037807 */ /* 0x000fc80004000000 */
[----:B------:R-:W-:-:S04]  /*1030*/  LOP3.LUT R3, R3, 0x1, R8, 0xf8, !PT ;  /* 0x0000000103037812 */ /* 0x000fc800078ef808 */
[----:B------:R-:W-:-:S05]  /*1040*/  LOP3.LUT R3, R3, R4, RZ, 0xc0, !PT ;  /* 0x0000000403037212 */ /* 0x000fca00078ec0ff */
[----:B------:R-:W-:-:S05]  /*1050*/  IMAD.IADD R3, R8, 0x1, R3 ;  /* 0x0000000108037824 */ /* 0x000fca00078e0203 */
[----:B------:R-:W-:Y:S01]  /*1060*/  LOP3.LUT R0, R3, R0, RZ, 0xfc, !PT ;  /* 0x0000000003007212 */ /* 0x000fe200078efcff */
[----:B------:R-:W-:Y:S06]  /*1070*/  BRA `(.L_x_185) ;  /* 0x0000000000107947 */ /* 0x000fec0003800000 */
.L_x_184:
[----:B------:R-:W-:-:S04]  /*1080*/  LOP3.LUT R0, R0, 0x80000000, RZ, 0xc0, !PT ;  /* 0x8000000000007812 */ /* 0x000fc800078ec0ff */
[----:B------:R-:W-:Y:S01]  /*1090*/  LOP3.LUT R0, R0, 0x7f800000, RZ, 0xfc, !PT ;  /* 0x7f80000000007812 */ /* 0x000fe200078efcff */
[----:B------:R-:W-:Y:S06]  /*10a0*/  BRA `(.L_x_185) ;  /* 0x0000000000047947 */ /* 0x000fec0003800000 */
.L_x_183:
[----:B------:R-:W-:-:S07]  /*10b0*/  LEA R0, R5, R0, 0x17 ;  /* 0x0000000005007211 */ /* 0x000fce00078eb8ff */
.L_x_185:
[----:B------:R-:W-:Y:S05]  /*10c0*/  BSYNC.RECONVERGENT B2 ;  /* 0x0000000000027941 */ /* 0x000fea0003800200 */
.L_x_182:
[----:B------:R-:W-:Y:S05]  /*10d0*/  BRA `(.L_x_186) ;  /* 0x0000000000207947 */ /* 0x000fea0003800000 */
.L_x_181:
[----:B------:R-:W-:-:S04]  /*10e0*/  LOP3.LUT R0, R7, 0x80000000, R4, 0x48, !PT ;  /* 0x8000000007007812 */ /* 0x000fc800078e4804 */
[----:B------:R-:W-:Y:S01]  /*10f0*/  LOP3.LUT R0, R0, 0x7f800000, RZ, 0xfc, !PT ;  /* 0x7f80000000007812 */ /* 0x000fe200078efcff */
[----:B------:R-:W-:Y:S06]  /*1100*/  BRA `(.L_x_186) ;  /* 0x0000000000147947 */ /* 0x000fec0003800000 */
.L_x_180:
[----:B------:R-:W-:Y:S01]  /*1110*/  LOP3.LUT R0, R7, 0x80000000, R4, 0x48, !PT ;  /* 0x8000000007007812 */ /* 0x000fe200078e4804 */
[----:B------:R-:W-:Y:S06]  /*1120*/  BRA `(.L_x_186) ;  /* 0x00000000000c7947 */ /* 0x000fec0003800000 */
.L_x_179:
[----:B------:R-:W0:Y:S01]  /*1130*/  MUFU.RSQ R0, -QNAN ;  /* 0xffc0000000007908 */ /* 0x000e220000001400 */
[----:B------:R-:W-:Y:S05]  /*1140*/  BRA `(.L_x_186) ;  /* 0x0000000000047947 */ /* 0x000fea0003800000 */
.L_x_178:
[----:B------:R-:W-:-:S07]  /*1150*/  FADD.FTZ R0, R0, R3 ;  /* 0x0000000300007221 */ /* 0x000fce0000010000 */
.L_x_186:
[----:B------:R-:W-:Y:S05]  /*1160*/  BSYNC.RECONVERGENT B1 ;  /* 0x0000000000017941 */ /* 0x000fea0003800200 */
.L_x_176:
[----:B------:R-:W-:-:S04]  /*1170*/  HFMA2 R3, -RZ, RZ, 0, 0 ;  /* 0x00000000ff037431 */ /* 0x000fc800000001ff */
[----:B0-----:R-:W-:Y:S05]  /*1180*/  RET.REL.NODEC R2 `(_Z15rmsnorm_forwardPfS_P6__halffii) ;  /* 0xffffffec029c7950 */ /* 0x001fea0003c3ffff */
.L_x_187:
        /* <DEDUP_REMOVED lines=15> */
.L_x_194:


//--------------------- .text._Z15get_content_rowPfP6__halfPiii --------------------------
	.section	.text._Z15get_content_rowPfP6__halfPiii,"ax",@progbits
	.align	128
        .global         _Z15get_content_rowPfP6__halfPiii
        .type           _Z15get_content_rowPfP6__halfPiii,@function
        .size           _Z15get_content_rowPfP6__halfPiii,(.L_x_203 - _Z15get_content_rowPfP6__halfPiii)
        .other          _Z15get_content_rowPfP6__halfPiii,@"STO_CUDA_ENTRY STV_DEFAULT"
_Z15get_content_rowPfP6__halfPiii:
.text._Z15get_content_rowPfP6__halfPiii:
[----:B------:R-:W-:Y:S01]  /*0000*/  LDC R1, c[0x0][0x37c] ;  /* 0x0000df00ff017b82 */ /* 0x000fe20000000800 */
[----:B------:R-:W0:Y:S07]  /*0010*/  S2R R7, SR_CTAID.X ;  /* 0x0000000000077919 */ /* 0x000e2e0000002500 */
[----:B------:R-:W0:Y:S01]  /*0020*/  LDC.64 R2, c[0x0][0x390] ;  /* 0x0000e400ff027b82 */ /* 0x000e220000000a00 */
[----:B------:R-:W1:Y:S01]  /*0030*/  LDCU.64 UR4, c[0x0][0x358] ;  /* 0x00006b00ff0477ac */ /* 0x000e620008000a00 */
[----:B------:R-:W2:Y:S01]  /*0040*/  S2R R0, SR_TID.X ;  /* 0x0000000000007919 */ /* 0x000ea20000002100 */
[----:B------:R-:W3:Y:S05]  /*0050*/  LDCU UR7, c[0x0][0x39c] ;  /* 0x00007380ff0777ac */ /* 0x000eea0008000800 */
[----:B------:R-:W2:Y:S01]  /*0060*/  S2UR UR6, SR_CTAID.Y ;  /* 0x00000000000679c3 */ /* 0x000ea20000002600 */
[----:B------:R-:W4:Y:S01]  /*0070*/  LDCU.64 UR8, c[0x0][0x388] ;  /* 0x00007100ff0877ac */ /* 0x000f220008000a00 */
[----:B0-----:R-:W-:-:S06]  /*0080*/  IMAD.WIDE.U32 R2, R7, 0x4, R2 ;  /* 0x0000000407027825 */ /* 0x001fcc00078e0002 */
[----:B-1----:R-:W3:Y:S01]  /*0090*/  LDG.E R2, desc[UR4][R2.64] ;  /* 0x0000000402027981 */ /* 0x002ee2000c1e1900 */
[----:B------:R-:W2:Y:S02]  /*00a0*/  LDC R5, c[0x0][0x360] ;  /* 0x0000d800ff057b82 */ /* 0x000ea40000000800 */
[----:B--2---:R-:W-:Y:S02]  /*00b0*/  IMAD R0, R5, UR6, R0 ;  /* 0x0000000605007c24 */ /* 0x004fe4000f8e0200 */
[----:B---3--:R-:W-:-:S04]  /*00c0*/  IMAD R5, R2, UR7, RZ ;  /* 0x0000000702057c24 */ /* 0x008fc8000f8e02ff */
[----:B------:R-:W0:Y:S01]  /*00d0*/  LDC.64 R2, c[0x0][0x380] ;  /* 0x0000e000ff027b82 */ /* 0x000e220000000a00 */
[----:B------:R-:W-:-:S04]  /*00e0*/  IADD3 R6, P0, PT, R0, R5, RZ ;  /* 0x0000000500067210 */ /* 0x000fc80007f1e0ff */
[----:B------:R-:W-:Y:S02]  /*00f0*/  LEA.HI.X.SX32 R5, R5, RZ, 0x1, P0 ;  /* 0x000000ff05057211 */ /* 0x000fe400000f0eff */
[----:B----4-:R-:W-:-:S04]  /*0100*/  LEA R4, P0, R6, UR8, 0x1 ;  /* 0x0000000806047c11 */ /* 0x010fc8000f8008ff */
[----:B------:R-:W-:-:S05]  /*0110*/  LEA.HI.X R5, R6, UR9, R5, 0x1, P0 ;  /* 0x0000000906057c11 */ /* 0x000fca00080f0c05 */
[----:B------:R-:W2:Y:S01]  /*0120*/  LDG.E.U16 R4, desc[UR4][R4.64] ;  /* 0x0000000404047981 */ /* 0x000ea2000c1e1500 */
[----:B------:R-:W-:-:S04]  /*0130*/  IMAD R7, R7, UR7, R0 ;  /* 0x0000000707077c24 */ /* 0x000fc8000f8e0200 */
[----:B0-----:R-:W-:-:S04]  /*0140*/  IMAD.WIDE R2, R7, 0x4, R2 ;  /* 0x0000000407027825 */ /* 0x001fc800078e0202 */
[----:B--2---:R-:W-:-:S05]  /*0150*/  HADD2.F32 R7, -RZ, R4.H0_H0 ;  /* 0x20000004ff077230 */ /* 0x004fca0000004100 */
[----:B------:R-:W-:Y:S01]  /*0160*/  STG.E desc[UR4][R2.64], R7 ;  /* 0x0000000702007986 */ /* 0x000fe2000c101904 */
[----:B------:R-:W-:Y:S05]  /*0170*/  EXIT ;  /* 0x000000000000794d */ /* 0x000fea0003800000 */
.L_x_188:
        /* <DEDUP_REMOVED lines=16> */
.L_x_203:


//--------------------- .nv.global.init           --------------------------
	.section	.nv.global.init,"aw",@progbits
	.align	4
.nv.global.init:
	.type		__cudart_i2opi_f,@object
	.size		__cudart_i2opi_f,($str$1 - __cudart_i2opi_f)
__cudart_i2opi_f:
        /*0000*/ 	.byte	0x41, 0x90, 0x43, 0x3c, 0x99, 0x95, 0x62, 0xdb, 0xc0, 0xdd, 0x34, 0xf5, 0xd1, 0x57, 0x27, 0xfc
        /*0010*/ 	.byte	0x29, 0x15, 0x44, 0x4e, 0x6e, 0x83, 0xf9, 0xa2
	.type		$str$1,@object
	.size		$str$1,($str$3 - $str$1)
$str$1:
        /*0018*/ 	.byte	0x5b, 0x00
	.type		$str$3,@object
	.size		$str$3,($str$2 - $str$3)
$str$3:
        /*001a*/ 	.byte	0x5d, 0x0a, 0x00
	.type		$str$2,@object
	.size		$str$2,($str - $str$2)
$str$2:
        /*001d*/ 	.byte	0x25, 0x64, 0x2c, 0x20, 0x00
	.type		$str,@object
	.size		$str,(.L_0 - $str)
$str:
        /*0022*/ 	.byte	0x61, 0x72, 0x67, 0x6d, 0x61, 0x78, 0x3a, 0x0a, 0x00
.L_0:


//--------------------- .nv.shared._Z14argmax_forwardPiPfii --------------------------
	.section	.nv.shared._Z14argmax_forwardPiPfii,"aw",@nobits
	.sectionflags	@""
	.align	16
	.zero		1024


//--------------------- .nv.shared.reserved.0     --------------------------
	.section	.nv.shared.reserved.0,"aw",@nobits
	.weak		__nv_reservedSMEM_offset_0_alias
	.size		__nv_reservedSMEM_offset_0_alias, 0, 64
	.other		__nv_reservedSMEM_offset_0_alias,@"STO_CUDA_RESERVED_SHARED STV_DEFAULT"
__nv_reservedSMEM_offset_0_alias:
	.zero		0
	.zero		64


//--------------------- .nv.shared._Z14logits_forwardPfS_P6__halfS1_iii --------------------------
	.section	.nv.shared._Z14logits_forwardPfS_P6__halfS1_iii,"aw",@nobits
	.sectionflags	@""
	.align	16
	.zero		1024


//--------------------- .nv.shared._Z12silu_forwardPfS_ii --------------------------
	.section	.nv.shared._Z12silu_forwardPfS_ii,"aw",@nobits
	.sectionflags	@""
	.align	16
	.zero		1024


//--------------------- .nv.shared._Z16residual_forwardPfS_ii --------------------------
	.section	.nv.shared._Z16residual_forwardPfS_ii,"aw",@nobits
	.sectionflags	@""
	.align	16
	.zero		1024


//--------------------- .nv.shared._Z29group_flash_attention_forwardPfS_S_S_S_iiiiiiiiii --------------------------
	.section	.nv.shared._Z29group_flash_attention_forwardPfS_S_S_S_iiiiiiiiii,"aw",@nobits
	.sectionflags	@""
	.align	16
	.zero		1024


//--------------------- .nv.shared._Z12rope_forwardPffiiii --------------------------
	.section	.nv.shared._Z12rope_forwardPffiiii,"aw",@nobits
	.sectionflags	@""
	.align	16
	.zero		1024


//--------------------- .nv.shared._Z14linear_forwardPfS_P6__halfS1_iii --------------------------
	.section	.nv.shared._Z14linear_forwardPfS_P6__halfS1_iii,"aw",@nobits
	.sectionflags	@""
	.align	16
	.zero		1024


//--------------------- .nv.shared._Z15rmsnorm_forwardPfS_P6__halffii --------------------------
	.section	.nv.shared._Z15rmsnorm_forwardPfS_P6__halffii,"aw",@nobits
	.sectionflags	@""
	.align	16
	.zero		1024


//--------------------- .nv.shared._Z15get_content_rowPfP6__halfPiii --------------------------
	.section	.nv.shared._Z15get_content_rowPfP6__halfPiii,"aw",@nobits
	.sectionflags	@""
	.align	16
	.zero		1024


//--------------------- .nv.constant0._Z14argmax_forwardPiPfii --------------------------
	.section	.nv.constant0._Z14argmax_forwardPiPfii,"a",@progbits
	.sectionflags	@""
	.align	4
.nv.constant0._Z14argmax_forwardPiPfii:
	.zero		920


//--------------------- .nv.constant0._Z14logits_forwardPfS_P6__halfS1_iii --------------------------
	.section	.nv.constant0._Z14logits_forwardPfS_P6__halfS1_iii,"a",@progbits
	.sectionflags	@""
	.align	4
.nv.constant0._Z14logits_forwardPfS_P6__halfS1_iii:
	.zero		940


//--------------------- .nv.constant0._Z12silu_forwardPfS_ii --------------------------
	.section	.nv.constant0._Z12silu_forwardPfS_ii,"a",@progbits
	.sectionflags	@""
	.align	4
.nv.constant0._Z12silu_forwardPfS_ii:
	.zero		920


//--------------------- .nv.constant0._Z16residual_forwardPfS_ii --------------------------
	.section	.nv.constant0._Z16residual_forwardPfS_ii,"a",@progbits
	.sectionflags	@""
	.align	4
.nv.constant0._Z16residual_forwardPfS_ii:
	.zero		920


//--------------------- .nv.constant0._Z29group_flash_attention_forwardPfS_S_S_S_iiiiiiiiii --------------------------
	.section	.nv.constant0._Z29group_flash_attention_forwardPfS_S_S_S_iiiiiiiiii,"a",@progbits
	.sectionflags	@""
	.align	4
.nv.constant0._Z29group_flash_attention_forwardPfS_S_S_S_iiiiiiiiii:
	.zero		976


//--------------------- .nv.constant0._Z12rope_forwardPffiiii --------------------------
	.section	.nv.constant0._Z12rope_forwardPffiiii,"a",@progbits
	.sectionflags	@""
	.align	4
.nv.constant0._Z12rope_forwardPffiiii:
	.zero		924


//--------------------- .nv.constant0._Z14linear_forwardPfS_P6__halfS1_iii --------------------------
	.section	.nv.constant0._Z14linear_forwardPfS_P6__halfS1_iii,"a",@progbits
	.sectionflags	@""
	.align	4
.nv.constant0._Z14linear_forwardPfS_P6__halfS1_iii:
	.zero		940


//--------------------- .nv.constant0._Z15rmsnorm_forwardPfS_P6__halffii --------------------------
	.section	.nv.constant0._Z15rmsnorm_forwardPfS_P6__halffii,"a",@progbits
	.sectionflags	@""
	.align	4
.nv.constant0._Z15rmsnorm_forwardPfS_P6__halffii:
	.zero		932


//--------------------- .nv.constant0._Z15get_content_rowPfP6__halfPiii --------------------------
	.section	.nv.constant0._Z15get_content_rowPfP6__halfPiii,"a",@progbits
	.sectionflags	@""
	.align	4
.nv.constant0._Z15get_content_rowPfP6__halfPiii:
	.zero		928


//--------------------- SYMBOLS --------------------------

	.type		.nv.reservedSmem.offset0,@object
	.size		.nv.reservedSmem.offset0,0x4
	.type		.nv.reservedSmem.cap,@object
	.size		.nv.reservedSmem.cap,0x4
	.type		vprintf,@function
